//
// Generated by NVIDIA NVVM Compiler
//
// Compiler Build ID: CL-36424714
// Cuda compilation tools, release 13.0, V13.0.88
// Based on NVVM 20.0.0
//

.version 9.0
.target sm_100
.address_size 64

	// .globl	_Z21optimizedDirectForcesP4Bodyi
.const .align 4 .f32 const_G = 0f3F800000;
.const .align 4 .f32 const_softening = 0f3F000000;
.const .align 4 .f32 const_theta = 0f3F333333;
.const .align 4 .f32 const_dt = 0f3C23D70A;
.const .align 4 .f32 const_max_velocity = 0f41A00000;
.extern .shared .align 16 .b8 shared_data[];

.visible .entry _Z21optimizedDirectForcesP4Bodyi(
	.param .u64 .ptr .align 1 _Z21optimizedDirectForcesP4Bodyi_param_0,
	.param .u32 _Z21optimizedDirectForcesP4Bodyi_param_1
)
{
	.reg .pred 	%p<29>;
	.reg .b32 	%r<51>;
	.reg .b32 	%f<358>;
	.reg .b64 	%rd<7>;

	ld.param.u64 	%rd3, [_Z21optimizedDirectForcesP4Bodyi_param_0];
	ld.param.u32 	%r19, [_Z21optimizedDirectForcesP4Bodyi_param_1];
	cvta.to.global.u64 	%rd1, %rd3;
	mov.u32 	%r20, %ctaid.x;
	mov.u32 	%r1, %ntid.x;
	mov.u32 	%r2, %tid.x;
	mad.lo.s32 	%r3, %r20, %r1, %r2;
	setp.ge.s32 	%p1, %r3, %r19;
	@%p1 bra 	$L__BB0_18;
	mul.wide.s32 	%rd4, %r3, 48;
	add.s64 	%rd2, %rd1, %rd4;
	.pragma "used_bytes_mask 4095";
	ld.global.v4.f32 	{%f1, %f2, %f3, %f46}, [%rd2];
	ld.const.f32 	%f4, [const_softening];
	mov.f32 	%f357, 0f00000000;
	mov.b32 	%r48, 0;
	ld.const.f32 	%f5, [const_G];
	mov.u32 	%r47, %r19;
	mov.f32 	%f356, %f357;
	mov.f32 	%f355, %f357;
$L__BB0_2:
	min.u32 	%r6, %r1, %r47;
	max.u32 	%r7, %r6, 1;
	mul.lo.s32 	%r8, %r48, %r1;
	add.s32 	%r9, %r8, %r2;
	setp.ge.s32 	%p2, %r9, %r19;
	@%p2 bra 	$L__BB0_4;
	mul.wide.s32 	%rd5, %r9, 48;
	add.s64 	%rd6, %rd1, %rd5;
	ld.global.v4.f32 	{%f47, %f48, %f49, %f50}, [%rd6];
	shl.b32 	%r22, %r2, 4;
	mov.u32 	%r23, shared_data;
	add.s32 	%r24, %r23, %r22;
	st.shared.v4.f32 	[%r24], {%f47, %f48, %f49, %f50};
$L__BB0_4:
	bar.sync 	0;
	setp.eq.s32 	%p3, %r19, %r8;
	@%p3 bra 	$L__BB0_16;
	and.b32  	%r10, %r7, 7;
	setp.lt.u32 	%p4, %r6, 8;
	mov.b32 	%r50, 0;
	@%p4 bra 	$L__BB0_8;
	and.b32  	%r50, %r7, 2040;
	mov.b32 	%r49, 0;
$L__BB0_7:
	.pragma "nounroll";
	shl.b32 	%r27, %r49, 4;
	mov.u32 	%r28, shared_data;
	add.s32 	%r29, %r28, %r27;
	ld.shared.v4.f32 	{%f52, %f53, %f54, %f55}, [%r29];
	add.s32 	%r30, %r49, %r8;
	setp.eq.s32 	%p5, %r30, %r3;
	selp.f32 	%f56, 0f00000000, 0f3F800000, %p5;
	sub.f32 	%f57, %f52, %f1;
	sub.f32 	%f58, %f53, %f2;
	sub.f32 	%f59, %f54, %f3;
	mul.f32 	%f60, %f58, %f58;
	fma.rn.f32 	%f61, %f57, %f57, %f60;
	fma.rn.f32 	%f62, %f59, %f59, %f61;
	add.f32 	%f63, %f4, %f62;
	rsqrt.approx.f32 	%f64, %f63;
	mul.f32 	%f65, %f64, %f64;
	mul.f32 	%f66, %f64, %f65;
	mul.f32 	%f67, %f55, %f5;
	mul.f32 	%f68, %f67, %f66;
	mul.f32 	%f69, %f56, %f68;
	fma.rn.f32 	%f70, %f69, %f57, %f355;
	fma.rn.f32 	%f71, %f69, %f58, %f356;
	fma.rn.f32 	%f72, %f69, %f59, %f357;
	ld.shared.v4.f32 	{%f73, %f74, %f75, %f76}, [%r29+16];
	add.s32 	%r31, %r30, 1;
	setp.eq.s32 	%p6, %r31, %r3;
	selp.f32 	%f77, 0f00000000, 0f3F800000, %p6;
	sub.f32 	%f78, %f73, %f1;
	sub.f32 	%f79, %f74, %f2;
	sub.f32 	%f80, %f75, %f3;
	mul.f32 	%f81, %f79, %f79;
	fma.rn.f32 	%f82, %f78, %f78, %f81;
	fma.rn.f32 	%f83, %f80, %f80, %f82;
	add.f32 	%f84, %f4, %f83;
	rsqrt.approx.f32 	%f85, %f84;
	mul.f32 	%f86, %f85, %f85;
	mul.f32 	%f87, %f85, %f86;
	mul.f32 	%f88, %f76, %f5;
	mul.f32 	%f89, %f88, %f87;
	mul.f32 	%f90, %f77, %f89;
	fma.rn.f32 	%f91, %f90, %f78, %f70;
	fma.rn.f32 	%f92, %f90, %f79, %f71;
	fma.rn.f32 	%f93, %f90, %f80, %f72;
	ld.shared.v4.f32 	{%f94, %f95, %f96, %f97}, [%r29+32];
	add.s32 	%r32, %r30, 2;
	setp.eq.s32 	%p7, %r32, %r3;
	selp.f32 	%f98, 0f00000000, 0f3F800000, %p7;
	sub.f32 	%f99, %f94, %f1;
	sub.f32 	%f100, %f95, %f2;
	sub.f32 	%f101, %f96, %f3;
	mul.f32 	%f102, %f100, %f100;
	fma.rn.f32 	%f103, %f99, %f99, %f102;
	fma.rn.f32 	%f104, %f101, %f101, %f103;
	add.f32 	%f105, %f4, %f104;
	rsqrt.approx.f32 	%f106, %f105;
	mul.f32 	%f107, %f106, %f106;
	mul.f32 	%f108, %f106, %f107;
	mul.f32 	%f109, %f97, %f5;
	mul.f32 	%f110, %f109, %f108;
	mul.f32 	%f111, %f98, %f110;
	fma.rn.f32 	%f112, %f111, %f99, %f91;
	fma.rn.f32 	%f113, %f111, %f100, %f92;
	fma.rn.f32 	%f114, %f111, %f101, %f93;
	ld.shared.v4.f32 	{%f115, %f116, %f117, %f118}, [%r29+48];
	add.s32 	%r33, %r30, 3;
	setp.eq.s32 	%p8, %r33, %r3;
	selp.f32 	%f119, 0f00000000, 0f3F800000, %p8;
	sub.f32 	%f120, %f115, %f1;
	sub.f32 	%f121, %f116, %f2;
	sub.f32 	%f122, %f117, %f3;
	mul.f32 	%f123, %f121, %f121;
	fma.rn.f32 	%f124, %f120, %f120, %f123;
	fma.rn.f32 	%f125, %f122, %f122, %f124;
	add.f32 	%f126, %f4, %f125;
	rsqrt.approx.f32 	%f127, %f126;
	mul.f32 	%f128, %f127, %f127;
	mul.f32 	%f129, %f127, %f128;
	mul.f32 	%f130, %f118, %f5;
	mul.f32 	%f131, %f130, %f129;
	mul.f32 	%f132, %f119, %f131;
	fma.rn.f32 	%f133, %f132, %f120, %f112;
	fma.rn.f32 	%f134, %f132, %f121, %f113;
	fma.rn.f32 	%f135, %f132, %f122, %f114;
	ld.shared.v4.f32 	{%f136, %f137, %f138, %f139}, [%r29+64];
	add.s32 	%r34, %r30, 4;
	setp.eq.s32 	%p9, %r34, %r3;
	selp.f32 	%f140, 0f00000000, 0f3F800000, %p9;
	sub.f32 	%f141, %f136, %f1;
	sub.f32 	%f142, %f137, %f2;
	sub.f32 	%f143, %f138, %f3;
	mul.f32 	%f144, %f142, %f142;
	fma.rn.f32 	%f145, %f141, %f141, %f144;
	fma.rn.f32 	%f146, %f143, %f143, %f145;
	add.f32 	%f147, %f4, %f146;
	rsqrt.approx.f32 	%f148, %f147;
	mul.f32 	%f149, %f148, %f148;
	mul.f32 	%f150, %f148, %f149;
	mul.f32 	%f151, %f139, %f5;
	mul.f32 	%f152, %f151, %f150;
	mul.f32 	%f153, %f140, %f152;
	fma.rn.f32 	%f154, %f153, %f141, %f133;
	fma.rn.f32 	%f155, %f153, %f142, %f134;
	fma.rn.f32 	%f156, %f153, %f143, %f135;
	ld.shared.v4.f32 	{%f157, %f158, %f159, %f160}, [%r29+80];
	add.s32 	%r35, %r30, 5;
	setp.eq.s32 	%p10, %r35, %r3;
	selp.f32 	%f161, 0f00000000, 0f3F800000, %p10;
	sub.f32 	%f162, %f157, %f1;
	sub.f32 	%f163, %f158, %f2;
	sub.f32 	%f164, %f159, %f3;
	mul.f32 	%f165, %f163, %f163;
	fma.rn.f32 	%f166, %f162, %f162, %f165;
	fma.rn.f32 	%f167, %f164, %f164, %f166;
	add.f32 	%f168, %f4, %f167;
	rsqrt.approx.f32 	%f169, %f168;
	mul.f32 	%f170, %f169, %f169;
	mul.f32 	%f171, %f169, %f170;
	mul.f32 	%f172, %f160, %f5;
	mul.f32 	%f173, %f172, %f171;
	mul.f32 	%f174, %f161, %f173;
	fma.rn.f32 	%f175, %f174, %f162, %f154;
	fma.rn.f32 	%f176, %f174, %f163, %f155;
	fma.rn.f32 	%f177, %f174, %f164, %f156;
	ld.shared.v4.f32 	{%f178, %f179, %f180, %f181}, [%r29+96];
	add.s32 	%r36, %r30, 6;
	setp.eq.s32 	%p11, %r36, %r3;
	selp.f32 	%f182, 0f00000000, 0f3F800000, %p11;
	sub.f32 	%f183, %f178, %f1;
	sub.f32 	%f184, %f179, %f2;
	sub.f32 	%f185, %f180, %f3;
	mul.f32 	%f186, %f184, %f184;
	fma.rn.f32 	%f187, %f183, %f183, %f186;
	fma.rn.f32 	%f188, %f185, %f185, %f187;
	add.f32 	%f189, %f4, %f188;
	rsqrt.approx.f32 	%f190, %f189;
	mul.f32 	%f191, %f190, %f190;
	mul.f32 	%f192, %f190, %f191;
	mul.f32 	%f193, %f181, %f5;
	mul.f32 	%f194, %f193, %f192;
	mul.f32 	%f195, %f182, %f194;
	fma.rn.f32 	%f196, %f195, %f183, %f175;
	fma.rn.f32 	%f197, %f195, %f184, %f176;
	fma.rn.f32 	%f198, %f195, %f185, %f177;
	ld.shared.v4.f32 	{%f199, %f200, %f201, %f202}, [%r29+112];
	add.s32 	%r37, %r30, 7;
	setp.eq.s32 	%p12, %r37, %r3;
	selp.f32 	%f203, 0f00000000, 0f3F800000, %p12;
	sub.f32 	%f204, %f199, %f1;
	sub.f32 	%f205, %f200, %f2;
	sub.f32 	%f206, %f201, %f3;
	mul.f32 	%f207, %f205, %f205;
	fma.rn.f32 	%f208, %f204, %f204, %f207;
	fma.rn.f32 	%f209, %f206, %f206, %f208;
	add.f32 	%f210, %f4, %f209;
	rsqrt.approx.f32 	%f211, %f210;
	mul.f32 	%f212, %f211, %f211;
	mul.f32 	%f213, %f211, %f212;
	mul.f32 	%f214, %f202, %f5;
	mul.f32 	%f215, %f214, %f213;
	mul.f32 	%f216, %f203, %f215;
	fma.rn.f32 	%f355, %f216, %f204, %f196;
	fma.rn.f32 	%f356, %f216, %f205, %f197;
	fma.rn.f32 	%f357, %f216, %f206, %f198;
	add.s32 	%r49, %r49, 8;
	setp.ne.s32 	%p13, %r49, %r50;
	@%p13 bra 	$L__BB0_7;
$L__BB0_8:
	setp.eq.s32 	%p14, %r10, 0;
	@%p14 bra 	$L__BB0_16;
	shl.b32 	%r38, %r50, 4;
	mov.u32 	%r39, shared_data;
	add.s32 	%r15, %r39, %r38;
	ld.shared.v4.f32 	{%f217, %f218, %f219, %f220}, [%r15];
	add.s32 	%r16, %r50, %r8;
	setp.eq.s32 	%p15, %r3, %r16;
	selp.f32 	%f221, 0f00000000, 0f3F800000, %p15;
	sub.f32 	%f222, %f217, %f1;
	sub.f32 	%f223, %f218, %f2;
	sub.f32 	%f224, %f219, %f3;
	mul.f32 	%f225, %f223, %f223;
	fma.rn.f32 	%f226, %f222, %f222, %f225;
	fma.rn.f32 	%f227, %f224, %f224, %f226;
	add.f32 	%f228, %f4, %f227;
	rsqrt.approx.f32 	%f229, %f228;
	mul.f32 	%f230, %f229, %f229;
	mul.f32 	%f231, %f229, %f230;
	mul.f32 	%f232, %f220, %f5;
	mul.f32 	%f233, %f232, %f231;
	mul.f32 	%f234, %f221, %f233;
	fma.rn.f32 	%f355, %f234, %f222, %f355;
	fma.rn.f32 	%f356, %f234, %f223, %f356;
	fma.rn.f32 	%f357, %f234, %f224, %f357;
	setp.eq.s32 	%p16, %r10, 1;
	@%p16 bra 	$L__BB0_16;
	ld.shared.v4.f32 	{%f235, %f236, %f237, %f238}, [%r15+16];
	add.s32 	%r40, %r16, 1;
	setp.eq.s32 	%p17, %r3, %r40;
	selp.f32 	%f239, 0f00000000, 0f3F800000, %p17;
	sub.f32 	%f240, %f235, %f1;
	sub.f32 	%f241, %f236, %f2;
	sub.f32 	%f242, %f237, %f3;
	mul.f32 	%f243, %f241, %f241;
	fma.rn.f32 	%f244, %f240, %f240, %f243;
	fma.rn.f32 	%f245, %f242, %f242, %f244;
	add.f32 	%f246, %f4, %f245;
	rsqrt.approx.f32 	%f247, %f246;
	mul.f32 	%f248, %f247, %f247;
	mul.f32 	%f249, %f247, %f248;
	mul.f32 	%f250, %f238, %f5;
	mul.f32 	%f251, %f250, %f249;
	mul.f32 	%f252, %f239, %f251;
	fma.rn.f32 	%f355, %f252, %f240, %f355;
	fma.rn.f32 	%f356, %f252, %f241, %f356;
	fma.rn.f32 	%f357, %f252, %f242, %f357;
	setp.eq.s32 	%p18, %r10, 2;
	@%p18 bra 	$L__BB0_16;
	ld.shared.v4.f32 	{%f253, %f254, %f255, %f256}, [%r15+32];
	add.s32 	%r41, %r16, 2;
	setp.eq.s32 	%p19, %r3, %r41;
	selp.f32 	%f257, 0f00000000, 0f3F800000, %p19;
	sub.f32 	%f258, %f253, %f1;
	sub.f32 	%f259, %f254, %f2;
	sub.f32 	%f260, %f255, %f3;
	mul.f32 	%f261, %f259, %f259;
	fma.rn.f32 	%f262, %f258, %f258, %f261;
	fma.rn.f32 	%f263, %f260, %f260, %f262;
	add.f32 	%f264, %f4, %f263;
	rsqrt.approx.f32 	%f265, %f264;
	mul.f32 	%f266, %f265, %f265;
	mul.f32 	%f267, %f265, %f266;
	mul.f32 	%f268, %f256, %f5;
	mul.f32 	%f269, %f268, %f267;
	mul.f32 	%f270, %f257, %f269;
	fma.rn.f32 	%f355, %f270, %f258, %f355;
	fma.rn.f32 	%f356, %f270, %f259, %f356;
	fma.rn.f32 	%f357, %f270, %f260, %f357;
	setp.eq.s32 	%p20, %r10, 3;
	@%p20 bra 	$L__BB0_16;
	ld.shared.v4.f32 	{%f271, %f272, %f273, %f274}, [%r15+48];
	add.s32 	%r42, %r16, 3;
	setp.eq.s32 	%p21, %r3, %r42;
	selp.f32 	%f275, 0f00000000, 0f3F800000, %p21;
	sub.f32 	%f276, %f271, %f1;
	sub.f32 	%f277, %f272, %f2;
	sub.f32 	%f278, %f273, %f3;
	mul.f32 	%f279, %f277, %f277;
	fma.rn.f32 	%f280, %f276, %f276, %f279;
	fma.rn.f32 	%f281, %f278, %f278, %f280;
	add.f32 	%f282, %f4, %f281;
	rsqrt.approx.f32 	%f283, %f282;
	mul.f32 	%f284, %f283, %f283;
	mul.f32 	%f285, %f283, %f284;
	mul.f32 	%f286, %f274, %f5;
	mul.f32 	%f287, %f286, %f285;
	mul.f32 	%f288, %f275, %f287;
	fma.rn.f32 	%f355, %f288, %f276, %f355;
	fma.rn.f32 	%f356, %f288, %f277, %f356;
	fma.rn.f32 	%f357, %f288, %f278, %f357;
	setp.eq.s32 	%p22, %r10, 4;
	@%p22 bra 	$L__BB0_16;
	ld.shared.v4.f32 	{%f289, %f290, %f291, %f292}, [%r15+64];
	add.s32 	%r43, %r16, 4;
	setp.eq.s32 	%p23, %r3, %r43;
	selp.f32 	%f293, 0f00000000, 0f3F800000, %p23;
	sub.f32 	%f294, %f289, %f1;
	sub.f32 	%f295, %f290, %f2;
	sub.f32 	%f296, %f291, %f3;
	mul.f32 	%f297, %f295, %f295;
	fma.rn.f32 	%f298, %f294, %f294, %f297;
	fma.rn.f32 	%f299, %f296, %f296, %f298;
	add.f32 	%f300, %f4, %f299;
	rsqrt.approx.f32 	%f301, %f300;
	mul.f32 	%f302, %f301, %f301;
	mul.f32 	%f303, %f301, %f302;
	mul.f32 	%f304, %f292, %f5;
	mul.f32 	%f305, %f304, %f303;
	mul.f32 	%f306, %f293, %f305;
	fma.rn.f32 	%f355, %f306, %f294, %f355;
	fma.rn.f32 	%f356, %f306, %f295, %f356;
	fma.rn.f32 	%f357, %f306, %f296, %f357;
	setp.eq.s32 	%p24, %r10, 5;
	@%p24 bra 	$L__BB0_16;
	ld.shared.v4.f32 	{%f307, %f308, %f309, %f310}, [%r15+80];
	add.s32 	%r44, %r16, 5;
	setp.eq.s32 	%p25, %r3, %r44;
	selp.f32 	%f311, 0f00000000, 0f3F800000, %p25;
	sub.f32 	%f312, %f307, %f1;
	sub.f32 	%f313, %f308, %f2;
	sub.f32 	%f314, %f309, %f3;
	mul.f32 	%f315, %f313, %f313;
	fma.rn.f32 	%f316, %f312, %f312, %f315;
	fma.rn.f32 	%f317, %f314, %f314, %f316;
	add.f32 	%f318, %f4, %f317;
	rsqrt.approx.f32 	%f319, %f318;
	mul.f32 	%f320, %f319, %f319;
	mul.f32 	%f321, %f319, %f320;
	mul.f32 	%f322, %f310, %f5;
	mul.f32 	%f323, %f322, %f321;
	mul.f32 	%f324, %f311, %f323;
	fma.rn.f32 	%f355, %f324, %f312, %f355;
	fma.rn.f32 	%f356, %f324, %f313, %f356;
	fma.rn.f32 	%f357, %f324, %f314, %f357;
	setp.eq.s32 	%p26, %r10, 6;
	@%p26 bra 	$L__BB0_16;
	ld.shared.v4.f32 	{%f325, %f326, %f327, %f328}, [%r15+96];
	add.s32 	%r45, %r16, 6;
	setp.eq.s32 	%p27, %r3, %r45;
	selp.f32 	%f329, 0f00000000, 0f3F800000, %p27;
	sub.f32 	%f330, %f325, %f1;
	sub.f32 	%f331, %f326, %f2;
	sub.f32 	%f332, %f327, %f3;
	mul.f32 	%f333, %f331, %f331;
	fma.rn.f32 	%f334, %f330, %f330, %f333;
	fma.rn.f32 	%f335, %f332, %f332, %f334;
	add.f32 	%f336, %f4, %f335;
	rsqrt.approx.f32 	%f337, %f336;
	mul.f32 	%f338, %f337, %f337;
	mul.f32 	%f339, %f337, %f338;
	mul.f32 	%f340, %f328, %f5;
	mul.f32 	%f341, %f340, %f339;
	mul.f32 	%f342, %f329, %f341;
	fma.rn.f32 	%f355, %f342, %f330, %f355;
	fma.rn.f32 	%f356, %f342, %f331, %f356;
	fma.rn.f32 	%f357, %f342, %f332, %f357;
$L__BB0_16:
	bar.sync 	0;
	add.s32 	%r48, %r48, 1;
	sub.s32 	%r47, %r47, %r1;
	mov.u32 	%r46, %nctaid.x;
	setp.ne.s32 	%p28, %r48, %r46;
	@%p28 bra 	$L__BB0_2;
	st.global.v2.f32 	[%rd2+32], {%f355, %f356};
	st.global.f32 	[%rd2+40], %f357;
$L__BB0_18:
	ret;

}
	// .globl	_Z19warpOptimizedForcesP4Bodyi
.visible .entry _Z19warpOptimizedForcesP4Bodyi(
	.param .u64 .ptr .align 1 _Z19warpOptimizedForcesP4Bodyi_param_0,
	.param .u32 _Z19warpOptimizedForcesP4Bodyi_param_1
)
{
	.reg .pred 	%p<53>;
	.reg .b32 	%r<188>;
	.reg .b32 	%f<145>;
	.reg .b64 	%rd<18>;

	ld.param.u64 	%rd9, [_Z19warpOptimizedForcesP4Bodyi_param_0];
	ld.param.u32 	%r112, [_Z19warpOptimizedForcesP4Bodyi_param_1];
	cvta.to.global.u64 	%rd1, %rd9;
	mov.u32 	%r1, %tid.x;
	and.b32  	%r2, %r1, 31;
	mov.u32 	%r113, %ctaid.x;
	mov.u32 	%r114, %ntid.x;
	mul.lo.s32 	%r3, %r113, %r114;
	add.s32 	%r4, %r3, %r1;
	setp.ge.s32 	%p1, %r4, %r112;
	@%p1 bra 	$L__BB1_22;
	mul.wide.s32 	%rd10, %r4, 48;
	add.s64 	%rd2, %rd1, %rd10;
	.pragma "used_bytes_mask 4095";
	ld.global.v4.f32 	{%f1, %f2, %f3, %f36}, [%rd2];
	setp.lt.s32 	%p2, %r112, 1;
	mov.b32 	%r185, 0;
	mov.u32 	%r186, %r185;
	mov.u32 	%r187, %r185;
	@%p2 bra 	$L__BB1_20;
	ld.const.f32 	%f4, [const_softening];
	ld.const.f32 	%f5, [const_G];
	add.s32 	%r118, %r112, -1;
	shr.u32 	%r119, %r118, 5;
	add.s32 	%r5, %r119, 1;
	setp.lt.u32 	%p3, %r112, 97;
	mov.f32 	%f144, 0f00000000;
	mov.b32 	%r169, 0;
	mov.f32 	%f143, %f144;
	mov.f32 	%f142, %f144;
	@%p3 bra 	$L__BB1_14;
	sub.s32 	%r122, %r4, %r2;
	add.s32 	%r147, %r122, -96;
	sub.s32 	%r123, %r2, %r3;
	sub.s32 	%r145, %r123, %r1;
	mul.wide.u32 	%rd11, %r2, 48;
	add.s64 	%rd12, %rd11, %rd1;
	add.s64 	%rd16, %rd12, 3072;
	and.b32  	%r125, %r5, 268435452;
	neg.s32 	%r144, %r125;
	mov.f32 	%f144, 0f00000000;
	mov.b32 	%r148, 64;
	mov.u32 	%r146, %r2;
$L__BB1_4:
	setp.ge.s32 	%p4, %r146, %r112;
	@%p4 bra 	$L__BB1_6;
	ld.global.v4.u32 	{%r156, %r155, %r154, %r153}, [%rd16+-3072];
$L__BB1_6:
	shfl.sync.idx.b32	%r160|%p5, %r156, %r2, 31, -1;
	shfl.sync.idx.b32	%r159|%p6, %r155, %r2, 31, -1;
	shfl.sync.idx.b32	%r158|%p7, %r154, %r2, 31, -1;
	shfl.sync.idx.b32	%r157|%p8, %r153, %r2, 31, -1;
	mov.b32 	%f40, %r160;
	mov.b32 	%f41, %r159;
	mov.b32 	%f42, %r158;
	mov.b32 	%f43, %r157;
	setp.eq.s32 	%p9, %r147, -96;
	selp.f32 	%f44, 0f00000000, 0f3F800000, %p9;
	sub.f32 	%f45, %f40, %f1;
	sub.f32 	%f46, %f41, %f2;
	sub.f32 	%f47, %f42, %f3;
	mul.f32 	%f48, %f46, %f46;
	fma.rn.f32 	%f49, %f45, %f45, %f48;
	fma.rn.f32 	%f50, %f47, %f47, %f49;
	add.f32 	%f51, %f4, %f50;
	rsqrt.approx.f32 	%f52, %f51;
	mul.f32 	%f53, %f52, %f52;
	mul.f32 	%f54, %f52, %f53;
	mul.f32 	%f55, %f5, %f43;
	mul.f32 	%f56, %f55, %f54;
	mul.f32 	%f57, %f44, %f56;
	fma.rn.f32 	%f9, %f57, %f45, %f142;
	fma.rn.f32 	%f10, %f57, %f46, %f143;
	fma.rn.f32 	%f11, %f57, %f47, %f144;
	bar.warp.sync 	-1;
	add.s32 	%r126, %r146, 32;
	setp.ge.s32 	%p10, %r126, %r112;
	@%p10 bra 	$L__BB1_8;
	ld.global.v4.u32 	{%r160, %r159, %r158, %r157}, [%rd16+-1536];
$L__BB1_8:
	shfl.sync.idx.b32	%r164|%p11, %r160, %r2, 31, -1;
	shfl.sync.idx.b32	%r163|%p12, %r159, %r2, 31, -1;
	shfl.sync.idx.b32	%r162|%p13, %r158, %r2, 31, -1;
	shfl.sync.idx.b32	%r161|%p14, %r157, %r2, 31, -1;
	mov.b32 	%f58, %r164;
	mov.b32 	%f59, %r163;
	mov.b32 	%f60, %r162;
	mov.b32 	%f61, %r161;
	setp.eq.s32 	%p15, %r147, -64;
	selp.f32 	%f62, 0f00000000, 0f3F800000, %p15;
	sub.f32 	%f63, %f58, %f1;
	sub.f32 	%f64, %f59, %f2;
	sub.f32 	%f65, %f60, %f3;
	mul.f32 	%f66, %f64, %f64;
	fma.rn.f32 	%f67, %f63, %f63, %f66;
	fma.rn.f32 	%f68, %f65, %f65, %f67;
	add.f32 	%f69, %f4, %f68;
	rsqrt.approx.f32 	%f70, %f69;
	mul.f32 	%f71, %f70, %f70;
	mul.f32 	%f72, %f70, %f71;
	mul.f32 	%f73, %f5, %f61;
	mul.f32 	%f74, %f73, %f72;
	mul.f32 	%f75, %f62, %f74;
	fma.rn.f32 	%f12, %f75, %f63, %f9;
	fma.rn.f32 	%f13, %f75, %f64, %f10;
	fma.rn.f32 	%f14, %f75, %f65, %f11;
	bar.warp.sync 	-1;
	add.s32 	%r127, %r146, 64;
	setp.ge.s32 	%p16, %r127, %r112;
	@%p16 bra 	$L__BB1_10;
	ld.global.v4.u32 	{%r164, %r163, %r162, %r161}, [%rd16];
$L__BB1_10:
	shfl.sync.idx.b32	%r168|%p17, %r164, %r2, 31, -1;
	shfl.sync.idx.b32	%r167|%p18, %r163, %r2, 31, -1;
	shfl.sync.idx.b32	%r166|%p19, %r162, %r2, 31, -1;
	shfl.sync.idx.b32	%r165|%p20, %r161, %r2, 31, -1;
	mov.b32 	%f76, %r168;
	mov.b32 	%f77, %r167;
	mov.b32 	%f78, %r166;
	mov.b32 	%f79, %r165;
	setp.eq.s32 	%p21, %r147, -32;
	selp.f32 	%f80, 0f00000000, 0f3F800000, %p21;
	sub.f32 	%f81, %f76, %f1;
	sub.f32 	%f82, %f77, %f2;
	sub.f32 	%f83, %f78, %f3;
	mul.f32 	%f84, %f82, %f82;
	fma.rn.f32 	%f85, %f81, %f81, %f84;
	fma.rn.f32 	%f86, %f83, %f83, %f85;
	add.f32 	%f87, %f4, %f86;
	rsqrt.approx.f32 	%f88, %f87;
	mul.f32 	%f89, %f88, %f88;
	mul.f32 	%f90, %f88, %f89;
	mul.f32 	%f91, %f5, %f79;
	mul.f32 	%f92, %f91, %f90;
	mul.f32 	%f93, %f80, %f92;
	fma.rn.f32 	%f15, %f93, %f81, %f12;
	fma.rn.f32 	%f16, %f93, %f82, %f13;
	fma.rn.f32 	%f17, %f93, %f83, %f14;
	bar.warp.sync 	-1;
	add.s32 	%r128, %r146, 96;
	setp.ge.s32 	%p22, %r128, %r112;
	@%p22 bra 	$L__BB1_12;
	ld.global.v4.u32 	{%r168, %r167, %r166, %r165}, [%rd16+1536];
$L__BB1_12:
	shfl.sync.idx.b32	%r156|%p23, %r168, %r2, 31, -1;
	shfl.sync.idx.b32	%r155|%p24, %r167, %r2, 31, -1;
	shfl.sync.idx.b32	%r154|%p25, %r166, %r2, 31, -1;
	shfl.sync.idx.b32	%r153|%p26, %r165, %r2, 31, -1;
	mov.b32 	%f94, %r156;
	mov.b32 	%f95, %r155;
	mov.b32 	%f96, %r154;
	mov.b32 	%f97, %r153;
	setp.eq.s32 	%p27, %r145, -96;
	selp.f32 	%f98, 0f00000000, 0f3F800000, %p27;
	sub.f32 	%f99, %f94, %f1;
	sub.f32 	%f100, %f95, %f2;
	sub.f32 	%f101, %f96, %f3;
	mul.f32 	%f102, %f100, %f100;
	fma.rn.f32 	%f103, %f99, %f99, %f102;
	fma.rn.f32 	%f104, %f101, %f101, %f103;
	add.f32 	%f105, %f4, %f104;
	rsqrt.approx.f32 	%f106, %f105;
	mul.f32 	%f107, %f106, %f106;
	mul.f32 	%f108, %f106, %f107;
	mul.f32 	%f109, %f5, %f97;
	mul.f32 	%f110, %f109, %f108;
	mul.f32 	%f111, %f98, %f110;
	fma.rn.f32 	%f142, %f111, %f99, %f15;
	fma.rn.f32 	%f143, %f111, %f100, %f16;
	fma.rn.f32 	%f144, %f111, %f101, %f17;
	bar.warp.sync 	-1;
	add.s32 	%r148, %r148, 128;
	add.s32 	%r147, %r147, -128;
	add.s32 	%r146, %r146, 128;
	add.s32 	%r145, %r145, 128;
	add.s64 	%rd16, %rd16, 6144;
	add.s32 	%r144, %r144, 4;
	setp.ne.s32 	%p28, %r144, 0;
	@%p28 bra 	$L__BB1_4;
	add.s32 	%r169, %r148, -64;
$L__BB1_14:
	add.s32 	%r129, %r112, -1;
	shr.u32 	%r130, %r129, 5;
	add.s32 	%r131, %r130, 1;
	and.b32  	%r77, %r131, 3;
	setp.eq.s32 	%p29, %r77, 0;
	@%p29 bra 	$L__BB1_19;
	ld.param.u64 	%rd15, [_Z19warpOptimizedForcesP4Bodyi_param_0];
	add.s32 	%r175, %r169, %r2;
	sub.s32 	%r176, %r4, %r175;
	mul.wide.u32 	%rd13, %r175, 48;
	cvta.to.global.u64 	%rd14, %rd15;
	add.s64 	%rd17, %rd14, %rd13;
	neg.s32 	%r174, %r77;
$L__BB1_16:
	.pragma "nounroll";
	setp.ge.s32 	%p30, %r175, %r112;
	@%p30 bra 	$L__BB1_18;
	ld.global.v4.u32 	{%r156, %r155, %r154, %r153}, [%rd17];
$L__BB1_18:
	shfl.sync.idx.b32	%r156|%p31, %r156, %r2, 31, -1;
	shfl.sync.idx.b32	%r155|%p32, %r155, %r2, 31, -1;
	shfl.sync.idx.b32	%r154|%p33, %r154, %r2, 31, -1;
	shfl.sync.idx.b32	%r153|%p34, %r153, %r2, 31, -1;
	mov.b32 	%f112, %r156;
	mov.b32 	%f113, %r155;
	mov.b32 	%f114, %r154;
	mov.b32 	%f115, %r153;
	setp.eq.s32 	%p35, %r176, 0;
	selp.f32 	%f116, 0f00000000, 0f3F800000, %p35;
	sub.f32 	%f117, %f112, %f1;
	sub.f32 	%f118, %f113, %f2;
	sub.f32 	%f119, %f114, %f3;
	mul.f32 	%f120, %f118, %f118;
	fma.rn.f32 	%f121, %f117, %f117, %f120;
	fma.rn.f32 	%f122, %f119, %f119, %f121;
	add.f32 	%f123, %f4, %f122;
	rsqrt.approx.f32 	%f124, %f123;
	mul.f32 	%f125, %f124, %f124;
	mul.f32 	%f126, %f124, %f125;
	mul.f32 	%f127, %f5, %f115;
	mul.f32 	%f128, %f127, %f126;
	mul.f32 	%f129, %f116, %f128;
	fma.rn.f32 	%f142, %f129, %f117, %f142;
	fma.rn.f32 	%f143, %f129, %f118, %f143;
	fma.rn.f32 	%f144, %f129, %f119, %f144;
	bar.warp.sync 	-1;
	add.s32 	%r176, %r176, -32;
	add.s64 	%rd17, %rd17, 1536;
	add.s32 	%r175, %r175, 32;
	add.s32 	%r174, %r174, 1;
	setp.ne.s32 	%p36, %r174, 0;
	@%p36 bra 	$L__BB1_16;
$L__BB1_19:
	mov.b32 	%r185, %f142;
	mov.b32 	%r186, %f143;
	mov.b32 	%r187, %f144;
$L__BB1_20:
	shfl.sync.down.b32	%r132|%p37, %r185, 16, 31, -1;
	shfl.sync.down.b32	%r133|%p38, %r132, 8, 31, -1;
	shfl.sync.down.b32	%r134|%p39, %r133, 4, 31, -1;
	shfl.sync.down.b32	%r135|%p40, %r134, 2, 31, -1;
	shfl.sync.down.b32	%r109|%p41, %r135, 1, 31, -1;
	shfl.sync.down.b32	%r136|%p42, %r186, 16, 31, -1;
	shfl.sync.down.b32	%r137|%p43, %r136, 8, 31, -1;
	shfl.sync.down.b32	%r138|%p44, %r137, 4, 31, -1;
	shfl.sync.down.b32	%r139|%p45, %r138, 2, 31, -1;
	shfl.sync.down.b32	%r110|%p46, %r139, 1, 31, -1;
	shfl.sync.down.b32	%r140|%p47, %r187, 16, 31, -1;
	shfl.sync.down.b32	%r141|%p48, %r140, 8, 31, -1;
	shfl.sync.down.b32	%r142|%p49, %r141, 4, 31, -1;
	shfl.sync.down.b32	%r143|%p50, %r142, 2, 31, -1;
	shfl.sync.down.b32	%r111|%p51, %r143, 1, 31, -1;
	setp.ne.s32 	%p52, %r2, 0;
	@%p52 bra 	$L__BB1_22;
	st.global.v2.u32 	[%rd2+32], {%r109, %r110};
	st.global.u32 	[%rd2+40], %r111;
$L__BB1_22:
	ret;

}
	// .globl	_Z21updateBodiesOptimizedP4Bodyi
.visible .entry _Z21updateBodiesOptimizedP4Bodyi(
	.param .u64 .ptr .align 1 _Z21updateBodiesOptimizedP4Bodyi_param_0,
	.param .u32 _Z21updateBodiesOptimizedP4Bodyi_param_1
)
{
	.reg .pred 	%p<3>;
	.reg .b32 	%r<6>;
	.reg .b32 	%f<37>;
	.reg .b64 	%rd<6>;

	ld.param.u64 	%rd2, [_Z21updateBodiesOptimizedP4Bodyi_param_0];
	ld.param.u32 	%r2, [_Z21updateBodiesOptimizedP4Bodyi_param_1];
	mov.u32 	%r3, %ctaid.x;
	mov.u32 	%r4, %ntid.x;
	mov.u32 	%r5, %tid.x;
	mad.lo.s32 	%r1, %r3, %r4, %r5;
	setp.ge.s32 	%p1, %r1, %r2;
	@%p1 bra 	$L__BB2_4;
	cvta.to.global.u64 	%rd3, %rd2;
	mul.wide.s32 	%rd4, %r1, 48;
	add.s64 	%rd5, %rd3, %rd4;
	add.s64 	%rd1, %rd5, 32;
	.pragma "used_bytes_mask 4095";
	ld.global.v4.f32 	{%f13, %f14, %f15, %f16}, [%rd5+32];
	ld.const.f32 	%f1, [const_dt];
	mul.f32 	%f17, %f1, 0f3F000000;
	.pragma "used_bytes_mask 4095";
	ld.global.v4.f32 	{%f18, %f19, %f20, %f21}, [%rd5+16];
	fma.rn.f32 	%f36, %f13, %f17, %f18;
	fma.rn.f32 	%f35, %f14, %f17, %f19;
	st.global.v2.f32 	[%rd5+16], {%f36, %f35};
	fma.rn.f32 	%f34, %f15, %f17, %f20;
	st.global.f32 	[%rd5+24], %f34;
	mul.f32 	%f22, %f35, %f35;
	fma.rn.f32 	%f23, %f36, %f36, %f22;
	fma.rn.f32 	%f5, %f34, %f34, %f23;
	ld.const.f32 	%f6, [const_max_velocity];
	mul.f32 	%f24, %f6, %f6;
	setp.leu.f32 	%p2, %f5, %f24;
	@%p2 bra 	$L__BB2_3;
	rsqrt.approx.f32 	%f25, %f5;
	mul.f32 	%f26, %f6, %f25;
	mul.f32 	%f36, %f36, %f26;
	mul.f32 	%f35, %f26, %f35;
	st.global.v2.f32 	[%rd1+-16], {%f36, %f35};
	mul.f32 	%f34, %f26, %f34;
	st.global.f32 	[%rd1+-8], %f34;
$L__BB2_3:
	.pragma "used_bytes_mask 4095";
	ld.global.v4.f32 	{%f27, %f28, %f29, %f30}, [%rd1+-32];
	fma.rn.f32 	%f31, %f36, %f1, %f27;
	fma.rn.f32 	%f32, %f35, %f1, %f28;
	st.global.v2.f32 	[%rd1+-32], {%f31, %f32};
	fma.rn.f32 	%f33, %f34, %f1, %f29;
	st.global.f32 	[%rd1+-24], %f33;
$L__BB2_4:
	ret;

}
	// .globl	_Z29completeVerletUpdateOptimizedP4Bodyi
.visible .entry _Z29completeVerletUpdateOptimizedP4Bodyi(
	.param .u64 .ptr .align 1 _Z29completeVerletUpdateOptimizedP4Bodyi_param_0,
	.param .u32 _Z29completeVerletUpdateOptimizedP4Bodyi_param_1
)
{
	.reg .pred 	%p<2>;
	.reg .b32 	%r<6>;
	.reg .b32 	%f<14>;
	.reg .b64 	%rd<5>;

	ld.param.u64 	%rd1, [_Z29completeVerletUpdateOptimizedP4Bodyi_param_0];
	ld.param.u32 	%r2, [_Z29completeVerletUpdateOptimizedP4Bodyi_param_1];
	mov.u32 	%r3, %ctaid.x;
	mov.u32 	%r4, %ntid.x;
	mov.u32 	%r5, %tid.x;
	mad.lo.s32 	%r1, %r3, %r4, %r5;
	setp.ge.s32 	%p1, %r1, %r2;
	@%p1 bra 	$L__BB3_2;
	cvta.to.global.u64 	%rd2, %rd1;
	mul.wide.s32 	%rd3, %r1, 48;
	add.s64 	%rd4, %rd2, %rd3;
	.pragma "used_bytes_mask 4095";
	ld.global.v4.f32 	{%f1, %f2, %f3, %f4}, [%rd4+32];
	ld.const.f32 	%f5, [const_dt];
	mul.f32 	%f6, %f5, 0f3F000000;
	.pragma "used_bytes_mask 4095";
	ld.global.v4.f32 	{%f7, %f8, %f9, %f10}, [%rd4+16];
	fma.rn.f32 	%f11, %f1, %f6, %f7;
	fma.rn.f32 	%f12, %f2, %f6, %f8;
	st.global.v2.f32 	[%rd4+16], {%f11, %f12};
	fma.rn.f32 	%f13, %f3, %f6, %f9;
	st.global.f32 	[%rd4+24], %f13;
$L__BB3_2:
	ret;

}
	// .globl	_Z27resetAccelerationsOptimizedP4Bodyi
.visible .entry _Z27resetAccelerationsOptimizedP4Bodyi(
	.param .u64 .ptr .align 1 _Z27resetAccelerationsOptimizedP4Bodyi_param_0,
	.param .u32 _Z27resetAccelerationsOptimizedP4Bodyi_param_1
)
{
	.reg .pred 	%p<2>;
	.reg .b32 	%r<7>;
	.reg .b32 	%f<2>;
	.reg .b64 	%rd<5>;

	ld.param.u64 	%rd1, [_Z27resetAccelerationsOptimizedP4Bodyi_param_0];
	ld.param.u32 	%r2, [_Z27resetAccelerationsOptimizedP4Bodyi_param_1];
	mov.u32 	%r3, %ctaid.x;
	mov.u32 	%r4, %ntid.x;
	mov.u32 	%r5, %tid.x;
	mad.lo.s32 	%r1, %r3, %r4, %r5;
	setp.ge.s32 	%p1, %r1, %r2;
	@%p1 bra 	$L__BB4_2;
	cvta.to.global.u64 	%rd2, %rd1;
	mul.wide.s32 	%rd3, %r1, 48;
	add.s64 	%rd4, %rd2, %rd3;
	mov.f32 	%f1, 0f00000000;
	st.global.v2.f32 	[%rd4+32], {%f1, %f1};
	mov.b32 	%r6, 0;
	st.global.u32 	[%rd4+40], %r6;
$L__BB4_2:
	ret;

}
	// .globl	_Z24optimizedBarnesHutForcesP4BodyP10OctreeNodeii
.visible .entry _Z24optimizedBarnesHutForcesP4BodyP10OctreeNodeii(
	.param .u64 .ptr .align 1 _Z24optimizedBarnesHutForcesP4BodyP10OctreeNodeii_param_0,
	.param .u64 .ptr .align 1 _Z24optimizedBarnesHutForcesP4BodyP10OctreeNodeii_param_1,
	.param .u32 _Z24optimizedBarnesHutForcesP4BodyP10OctreeNodeii_param_2,
	.param .u32 _Z24optimizedBarnesHutForcesP4BodyP10OctreeNodeii_param_3
)
{
	.local .align 16 .b8 	__local_depot5[128];
	.reg .b64 	%SP;
	.reg .b64 	%SPL;
	.reg .pred 	%p<16>;
	.reg .b16 	%rs<2>;
	.reg .b32 	%r<45>;
	.reg .b32 	%f<48>;
	.reg .b64 	%rd<30>;

	mov.u64 	%SPL, __local_depot5;
	ld.param.u64 	%rd4, [_Z24optimizedBarnesHutForcesP4BodyP10OctreeNodeii_param_0];
	ld.param.u32 	%r28, [_Z24optimizedBarnesHutForcesP4BodyP10OctreeNodeii_param_2];
	add.u64 	%rd1, %SPL, 0;
	mov.u32 	%r29, %ctaid.x;
	mov.u32 	%r30, %ntid.x;
	mov.u32 	%r31, %tid.x;
	mad.lo.s32 	%r1, %r29, %r30, %r31;
	setp.ge.s32 	%p1, %r1, %r28;
	@%p1 bra 	$L__BB5_23;
	cvta.to.global.u64 	%rd7, %rd4;
	mul.wide.s32 	%rd8, %r1, 48;
	add.s64 	%rd2, %rd7, %rd8;
	.pragma "used_bytes_mask 4095";
	ld.global.v4.f32 	{%f1, %f2, %f3, %f19}, [%rd2];
	mov.b32 	%r33, 0;
	st.local.u32 	[%rd1], %r33;
	mov.f32 	%f47, 0f00000000;
	mov.b32 	%r38, 1;
	mov.f32 	%f46, %f47;
	mov.f32 	%f45, %f47;
$L__BB5_2:
	mov.u32 	%r2, %r38;
	ld.param.u64 	%rd29, [_Z24optimizedBarnesHutForcesP4BodyP10OctreeNodeii_param_1];
	add.s32 	%r38, %r2, -1;
	mul.wide.u32 	%rd9, %r38, 4;
	add.s64 	%rd10, %rd1, %rd9;
	ld.local.u32 	%r34, [%rd10];
	cvta.to.global.u64 	%rd11, %rd29;
	mul.wide.s32 	%rd12, %r34, 96;
	add.s64 	%rd3, %rd11, %rd12;
	ld.global.f32 	%f7, [%rd3+12];
	ld.global.v4.u32 	{%r4, %r5, %r6, %r7}, [%rd3+48];
	ld.global.v4.u32 	{%r8, %r9, %r10, %r11}, [%rd3+64];
	ld.global.u32 	%r12, [%rd3+80];
	setp.eq.f32 	%p2, %f7, 0f00000000;
	@%p2 bra 	$L__BB5_21;
	ld.global.u8 	%rs1, [%rd3+84];
	ld.global.f32 	%f20, [%rd3+28];
	.pragma "used_bytes_mask 4095";
	ld.global.v4.f32 	{%f21, %f22, %f23, %f24}, [%rd3];
	sub.f32 	%f8, %f21, %f1;
	sub.f32 	%f9, %f22, %f2;
	sub.f32 	%f10, %f23, %f3;
	mul.f32 	%f25, %f9, %f9;
	fma.rn.f32 	%f26, %f8, %f8, %f25;
	fma.rn.f32 	%f27, %f10, %f10, %f26;
	ld.const.f32 	%f28, [const_softening];
	add.f32 	%f11, %f28, %f27;
	sqrt.rn.f32 	%f29, %f11;
	div.rn.f32 	%f30, %f20, %f29;
	setp.eq.s16 	%p3, %rs1, 0;
	ld.const.f32 	%f32, [const_theta];
	setp.geu.f32 	%p4, %f30, %f32;
	and.pred  	%p5, %p3, %p4;
	@%p5 bra 	$L__BB5_5;
	setp.eq.s32 	%p14, %r4, %r1;
	selp.f32 	%f34, 0f00000000, 0f3F800000, %p14;
	rsqrt.approx.f32 	%f35, %f11;
	mul.f32 	%f36, %f35, %f35;
	mul.f32 	%f37, %f35, %f36;
	ld.const.f32 	%f38, [const_G];
	mul.f32 	%f39, %f38, %f7;
	mul.f32 	%f40, %f37, %f39;
	mul.f32 	%f41, %f34, %f40;
	fma.rn.f32 	%f45, %f41, %f8, %f45;
	fma.rn.f32 	%f46, %f41, %f9, %f46;
	fma.rn.f32 	%f47, %f41, %f10, %f47;
	bra.uni 	$L__BB5_21;
$L__BB5_5:
	setp.eq.s32 	%p6, %r5, -1;
	@%p6 bra 	$L__BB5_7;
	add.s32 	%r35, %r2, -1;
	mul.wide.u32 	%rd13, %r35, 4;
	add.s64 	%rd14, %rd1, %rd13;
	st.local.u32 	[%rd14], %r5;
	mov.u32 	%r38, %r2;
$L__BB5_7:
	setp.eq.s32 	%p7, %r6, -1;
	@%p7 bra 	$L__BB5_9;
	add.s32 	%r14, %r38, 1;
	mul.wide.u32 	%rd15, %r38, 4;
	add.s64 	%rd16, %rd1, %rd15;
	st.local.u32 	[%rd16], %r6;
	mov.u32 	%r38, %r14;
$L__BB5_9:
	setp.eq.s32 	%p8, %r7, -1;
	@%p8 bra 	$L__BB5_11;
	add.s32 	%r16, %r38, 1;
	mul.wide.u32 	%rd17, %r38, 4;
	add.s64 	%rd18, %rd1, %rd17;
	st.local.u32 	[%rd18], %r7;
	mov.u32 	%r38, %r16;
$L__BB5_11:
	setp.eq.s32 	%p9, %r8, -1;
	@%p9 bra 	$L__BB5_13;
	add.s32 	%r18, %r38, 1;
	mul.wide.u32 	%rd19, %r38, 4;
	add.s64 	%rd20, %rd1, %rd19;
	st.local.u32 	[%rd20], %r8;
	mov.u32 	%r38, %r18;
$L__BB5_13:
	setp.eq.s32 	%p10, %r9, -1;
	@%p10 bra 	$L__BB5_15;
	add.s32 	%r20, %r38, 1;
	mul.wide.u32 	%rd21, %r38, 4;
	add.s64 	%rd22, %rd1, %rd21;
	st.local.u32 	[%rd22], %r9;
	mov.u32 	%r38, %r20;
$L__BB5_15:
	setp.eq.s32 	%p11, %r10, -1;
	@%p11 bra 	$L__BB5_17;
	add.s32 	%r22, %r38, 1;
	mul.wide.u32 	%rd23, %r38, 4;
	add.s64 	%rd24, %rd1, %rd23;
	st.local.u32 	[%rd24], %r10;
	mov.u32 	%r38, %r22;
$L__BB5_17:
	setp.eq.s32 	%p12, %r11, -1;
	@%p12 bra 	$L__BB5_19;
	add.s32 	%r24, %r38, 1;
	mul.wide.u32 	%rd25, %r38, 4;
	add.s64 	%rd26, %rd1, %rd25;
	st.local.u32 	[%rd26], %r11;
	mov.u32 	%r38, %r24;
$L__BB5_19:
	setp.eq.s32 	%p13, %r12, -1;
	@%p13 bra 	$L__BB5_21;
	add.s32 	%r26, %r38, 1;
	mul.wide.u32 	%rd27, %r38, 4;
	add.s64 	%rd28, %rd1, %rd27;
	st.local.u32 	[%rd28], %r12;
	mov.u32 	%r38, %r26;
$L__BB5_21:
	setp.ne.s32 	%p15, %r38, 0;
	@%p15 bra 	$L__BB5_2;
	st.global.v2.f32 	[%rd2+32], {%f45, %f46};
	st.global.f32 	[%rd2+40], %f47;
$L__BB5_23:
	ret;

}


// ===== COMPILED SASS (sm_100) =====

	.target	sm_100

	.elftype	@"ET_EXEC"


//--------------------- .note.nv.tkinfo           --------------------------
	.section	.note.nv.tkinfo,"",@"SHT_NOTE"
	.sectionflags	@"SHF_NOTE_NV_TKINFO"
	.tkinfo
        /*0018*/ 	.word	0x00000002
        /*0030*/ 	.string	""
        /*0030*/ 	.string	"ptxas"
        /*0030*/ 	.string	"Cuda compilation tools, release 13.0, V13.0.88"
        /*0030*/ 	.string	"Build cuda_13.0.r13.0/compiler.36424714_0"
        /*0030*/ 	.string	"-arch sm_100 -m 64 "



//--------------------- .note.nv.cuinfo           --------------------------
	.section	.note.nv.cuinfo,"",@"SHT_NOTE"
	.sectionflags	@"SHF_NOTE_NV_CUINFO"
        /*0018*/ 	.short	0x0002
        /*001a*/ 	.short	0x0064
        /*001c*/ 	.short	0x0082
	.zero		2


//--------------------- .nv.info                  --------------------------
	.section	.nv.info,"",@"SHT_CUDA_INFO"
	.align	4


	//----- nvinfo : EIATTR_REGCOUNT
	.align		4
        /*0000*/ 	.byte	0x04, 0x2f
        /*0002*/ 	.short	(.L_6 - .L_5)
	.align		4
.L_5:
        /*0004*/ 	.word	index@(_Z21optimizedDirectForcesP4Bodyi)
        /*0008*/ 	.word	0x00000020


	//----- nvinfo : EIATTR_FRAME_SIZE
	.align		4
.L_6:
        /*000c*/ 	.byte	0x04, 0x11
        /*000e*/ 	.short	(.L_8 - .L_7)
	.align		4
.L_7:
        /*0010*/ 	.word	index@(_Z21optimizedDirectForcesP4Bodyi)
        /*0014*/ 	.word	0x00000000


	//----- nvinfo : EIATTR_REGCOUNT
	.align		4
.L_8:
        /*0018*/ 	.byte	0x04, 0x2f
        /*001a*/ 	.short	(.L_10 - .L_9)
	.align		4
.L_9:
        /*001c*/ 	.word	index@(_Z19warpOptimizedForcesP4Bodyi)
        /*0020*/ 	.word	0x00000020


	//----- nvinfo : EIATTR_FRAME_SIZE
	.align		4
.L_10:
        /*0024*/ 	.byte	0x04, 0x11
        /*0026*/ 	.short	(.L_12 - .L_11)
	.align		4
.L_11:
        /*0028*/ 	.word	index@(_Z19warpOptimizedForcesP4Bodyi)
        /*002c*/ 	.word	0x00000000


	//----- nvinfo : EIATTR_REGCOUNT
	.align		4
.L_12:
        /*0030*/ 	.byte	0x04, 0x2f
        /*0032*/ 	.short	(.L_14 - .L_13)
	.align		4
.L_13:
        /*0034*/ 	.word	index@(_Z21updateBodiesOptimizedP4Bodyi)
        /*0038*/ 	.word	0x00000016


	//----- nvinfo : EIATTR_FRAME_SIZE
	.align		4
.L_14:
        /*003c*/ 	.byte	0x04, 0x11
        /*003e*/ 	.short	(.L_16 - .L_15)
	.align		4
.L_15:
        /*0040*/ 	.word	index@(_Z21updateBodiesOptimizedP4Bodyi)
        /*0044*/ 	.word	0x00000000


	//----- nvinfo : EIATTR_REGCOUNT
	.align		4
.L_16:
        /*0048*/ 	.byte	0x04, 0x2f
        /*004a*/ 	.short	(.L_18 - .L_17)
	.align		4
.L_17:
        /*004c*/ 	.word	index@(_Z29completeVerletUpdateOptimizedP4Bodyi)
        /*0050*/ 	.word	0x00000012


	//----- nvinfo : EIATTR_FRAME_SIZE
	.align		4
.L_18:
        /*0054*/ 	.byte	0x04, 0x11
        /*0056*/ 	.short	(.L_20 - .L_19)
	.align		4
.L_19:
        /*0058*/ 	.word	index@(_Z29completeVerletUpdateOptimizedP4Bodyi)
        /*005c*/ 	.word	0x00000000


	//----- nvinfo : EIATTR_REGCOUNT
	.align		4
.L_20:
        /*0060*/ 	.byte	0x04, 0x2f
        /*0062*/ 	.short	(.L_22 - .L_21)
	.align		4
.L_21:
        /*0064*/ 	.word	index@(_Z27resetAccelerationsOptimizedP4Bodyi)
        /*0068*/ 	.word	0x00000008


	//----- nvinfo : EIATTR_FRAME_SIZE
	.align		4
.L_22:
        /*006c*/ 	.byte	0x04, 0x11
        /*006e*/ 	.short	(.L_24 - .L_23)
	.align		4
.L_23:
        /*0070*/ 	.word	index@(_Z27resetAccelerationsOptimizedP4Bodyi)
        /*0074*/ 	.word	0x00000000


	//----- nvinfo : EIATTR_REGCOUNT
	.align		4
.L_24:
        /*0078*/ 	.byte	0x04, 0x2f
        /*007a*/ 	.short	(.L_26 - .L_25)
	.align		4
.L_25:
        /*007c*/ 	.word	index@(_Z24optimizedBarnesHutForcesP4BodyP10OctreeNodeii)
        /*0080*/ 	.word	0x00000026


	//----- nvinfo : EIATTR_FRAME_SIZE
	.align		4
.L_26:
        /*0084*/ 	.byte	0x04, 0x11
        /*0086*/ 	.short	(.L_28 - .L_27)
	.align		4
.L_27:
        /*0088*/ 	.word	index@($__internal_1_$__cuda_sm3x_div_rn_noftz_f32_slowpath)
        /*008c*/ 	.word	0x00000080


	//----- nvinfo : EIATTR_FRAME_SIZE
	.align		4
.L_28:
        /*0090*/ 	.byte	0x04, 0x11
        /*0092*/ 	.short	(.L_30 - .L_29)
	.align		4
.L_29:
        /*0094*/ 	.word	index@($__internal_0_$__cuda_sm20_sqrt_rn_f32_slowpath)
        /*0098*/ 	.word	0x00000080


	//----- nvinfo : EIATTR_FRAME_SIZE
	.align		4
.L_30:
        /*009c*/ 	.byte	0x04, 0x11
        /*009e*/ 	.short	(.L_32 - .L_31)
	.align		4
.L_31:
        /*00a0*/ 	.word	index@(_Z24optimizedBarnesHutForcesP4BodyP10OctreeNodeii)
        /*00a4*/ 	.word	0x00000080


	//----- nvinfo : EIATTR_MIN_STACK_SIZE
	.align		4
.L_32:
        /*00a8*/ 	.byte	0x04, 0x12
        /*00aa*/ 	.short	(.L_34 - .L_33)
	.align		4
.L_33:
        /*00ac*/ 	.word	index@(_Z24optimizedBarnesHutForcesP4BodyP10OctreeNodeii)
        /*00b0*/ 	.word	0x00000080


	//----- nvinfo : EIATTR_MIN_STACK_SIZE
	.align		4
.L_34:
        /*00b4*/ 	.byte	0x04, 0x12
        /*00b6*/ 	.short	(.L_36 - .L_35)
	.align		4
.L_35:
        /*00b8*/ 	.word	index@(_Z27resetAccelerationsOptimizedP4Bodyi)
        /*00bc*/ 	.word	0x00000000


	//----- nvinfo : EIATTR_MIN_STACK_SIZE
	.align		4
.L_36:
        /*00c0*/ 	.byte	0x04, 0x12
        /*00c2*/ 	.short	(.L_38 - .L_37)
	.align		4
.L_37:
        /*00c4*/ 	.word	index@(_Z29completeVerletUpdateOptimizedP4Bodyi)
        /*00c8*/ 	.word	0x00000000


	//----- nvinfo : EIATTR_MIN_STACK_SIZE
	.align		4
.L_38:
        /*00cc*/ 	.byte	0x04, 0x12
        /*00ce*/ 	.short	(.L_40 - .L_39)
	.align		4
.L_39:
        /*00d0*/ 	.word	index@(_Z21updateBodiesOptimizedP4Bodyi)
        /*00d4*/ 	.word	0x00000000


	//----- nvinfo : EIATTR_MIN_STACK_SIZE
	.align		4
.L_40:
        /*00d8*/ 	.byte	0x04, 0x12
        /*00da*/ 	.short	(.L_42 - .L_41)
	.align		4
.L_41:
        /*00dc*/ 	.word	index@(_Z19warpOptimizedForcesP4Bodyi)
        /*00e0*/ 	.word	0x00000000


	//----- nvinfo : EIATTR_MIN_STACK_SIZE
	.align		4
.L_42:
        /*00e4*/ 	.byte	0x04, 0x12
        /*00e6*/ 	.short	(.L_44 - .L_43)
	.align		4
.L_43:
        /*00e8*/ 	.word	index@(_Z21optimizedDirectForcesP4Bodyi)
        /*00ec*/ 	.word	0x00000000
.L_44:


//--------------------- .nv.compat                --------------------------
	.section	.nv.compat,"",@"SHT_CUDA_COMPAT_INFO"
	.align	4
        /*0000*/ 	.byte	0x02, 0x09, 0x00, 0x00, 0x02, 0x02, 0x01, 0x00, 0x02, 0x05, 0x05, 0x00, 0x03, 0x07, 0x01, 0x01
        /*0010*/ 	.byte	0x02, 0x03, 0x00, 0x00, 0x02, 0x06, 0x01, 0x00, 0x04, 0x0b, 0x08, 0x00, 0x01, 0x00, 0x00, 0x00
        /*0020*/ 	.byte	0x00, 0x00, 0x00, 0x00


//--------------------- .nv.info._Z24optimizedBarnesHutForcesP4BodyP10OctreeNodeii --------------------------
	.section	.nv.info._Z24optimizedBarnesHutForcesP4BodyP10OctreeNodeii,"",@"SHT_CUDA_INFO"
	.sectionflags	@""
	.align	4


	//----- nvinfo : EIATTR_CUDA_API_VERSION
	.align		4
        /*0000*/ 	.byte	0x04, 0x37
        /*0002*/ 	.short	(.L_46 - .L_45)
.L_45:
        /*0004*/ 	.word	0x00000082


	//----- nvinfo : EIATTR_KPARAM_INFO
	.align		4
.L_46:
        /*0008*/ 	.byte	0x04, 0x17
        /*000a*/ 	.short	(.L_48 - .L_47)
.L_47:
        /*000c*/ 	.word	0x00000000
        /*0010*/ 	.short	0x0003
        /*0012*/ 	.short	0x0014
        /*0014*/ 	.byte	0x00, 0xf0, 0x11, 0x00


	//----- nvinfo : EIATTR_KPARAM_INFO
	.align		4
.L_48:
        /*0018*/ 	.byte	0x04, 0x17
        /*001a*/ 	.short	(.L_50 - .L_49)
.L_49:
        /*001c*/ 	.word	0x00000000
        /*0020*/ 	.short	0x0002
        /*0022*/ 	.short	0x0010
        /*0024*/ 	.byte	0x00, 0xf0, 0x11, 0x00


	//----- nvinfo : EIATTR_KPARAM_INFO
	.align		4
.L_50:
        /*0028*/ 	.byte	0x04, 0x17
        /*002a*/ 	.short	(.L_52 - .L_51)
.L_51:
        /*002c*/ 	.word	0x00000000
        /*0030*/ 	.short	0x0001
        /*0032*/ 	.short	0x0008
        /*0034*/ 	.byte	0x00, 0xf5, 0x21, 0x00


	//----- nvinfo : EIATTR_KPARAM_INFO
	.align		4
.L_52:
        /*0038*/ 	.byte	0x04, 0x17
        /*003a*/ 	.short	(.L_54 - .L_53)
.L_53:
        /*003c*/ 	.word	0x00000000
        /*0040*/ 	.short	0x0000
        /*0042*/ 	.short	0x0000
        /*0044*/ 	.byte	0x00, 0xf5, 0x21, 0x00


	//----- nvinfo : EIATTR_SPARSE_MMA_MASK
	.align		4
.L_54:
        /*0048*/ 	.byte	0x03, 0x50
        /*004a*/ 	.short	0x0000


	//----- nvinfo : EIATTR_MAXREG_COUNT
	.align		4
        /*004c*/ 	.byte	0x03, 0x1b
        /*004e*/ 	.short	0x00ff


	//----- nvinfo : EIATTR_MERCURY_ISA_VERSION
	.align		4
        /*0050*/ 	.byte	0x03, 0x5f
        /*0052*/ 	.short	0x0101


	//----- nvinfo : EIATTR_UNUSED_LOAD_BYTE_OFFSET
	.align		4
        /*0054*/ 	.byte	0x04, 0x44
        /*0056*/ 	.short	(.L_56 - .L_55)


	//   ....[0]....
.L_55:
        /*0058*/ 	.word	0x00000100
        /*005c*/ 	.word	0x00000fff


	//   ....[1]....
        /*0060*/ 	.word	0x000001f0
        /*0064*/ 	.word	0x00000fff


	//----- nvinfo : EIATTR_VRC_CTA_INIT_COUNT
	.align		4
.L_56:
        /*0068*/ 	.byte	0x02, 0x4a
	.zero		1
	.zero		1


	//----- nvinfo : EIATTR_EXIT_INSTR_OFFSETS
	.align		4
        /*006c*/ 	.byte	0x04, 0x1c
        /*006e*/ 	.short	(.L_58 - .L_57)


	//   ....[0]....
.L_57:
        /*0070*/ 	.word	0x00000080


	//   ....[1]....
        /*0074*/ 	.word	0x00000860


	//----- nvinfo : EIATTR_CRS_STACK_SIZE
	.align		4
.L_58:
        /*0078*/ 	.byte	0x04, 0x1e
        /*007a*/ 	.short	(.L_60 - .L_59)
.L_59:
        /*007c*/ 	.word	0x00000000


	//----- nvinfo : EIATTR_CBANK_PARAM_SIZE
	.align		4
.L_60:
        /*0080*/ 	.byte	0x03, 0x19
        /*0082*/ 	.short	0x0018


	//----- nvinfo : EIATTR_PARAM_CBANK
	.align		4
        /*0084*/ 	.byte	0x04, 0x0a
        /*0086*/ 	.short	(.L_62 - .L_61)
	.align		4
.L_61:
        /*0088*/ 	.word	index@(.nv.constant0._Z24optimizedBarnesHutForcesP4BodyP10OctreeNodeii)
        /*008c*/ 	.short	0x0380
        /*008e*/ 	.short	0x0018


	//----- nvinfo : EIATTR_SW_WAR
	.align		4
.L_62:
        /*0090*/ 	.byte	0x04, 0x36
        /*0092*/ 	.short	(.L_64 - .L_63)
.L_63:
        /*0094*/ 	.word	0x00000008
.L_64:


//--------------------- .nv.info._Z27resetAccelerationsOptimizedP4Bodyi --------------------------
	.section	.nv.info._Z27resetAccelerationsOptimizedP4Bodyi,"",@"SHT_CUDA_INFO"
	.sectionflags	@""
	.align	4


	//----- nvinfo : EIATTR_CUDA_API_VERSION
	.align		4
        /*0000*/ 	.byte	0x04, 0x37
        /*0002*/ 	.short	(.L_66 - .L_65)
.L_65:
        /*0004*/ 	.word	0x00000082


	//----- nvinfo : EIATTR_KPARAM_INFO
	.align		4
.L_66:
        /*0008*/ 	.byte	0x04, 0x17
        /*000a*/ 	.short	(.L_68 - .L_67)
.L_67:
        /*000c*/ 	.word	0x00000000
        /*0010*/ 	.short	0x0001
        /*0012*/ 	.short	0x0008
        /*0014*/ 	.byte	0x00, 0xf0, 0x11, 0x00


	//----- nvinfo : EIATTR_KPARAM_INFO
	.align		4
.L_68:
        /*0018*/ 	.byte	0x04, 0x17
        /*001a*/ 	.short	(.L_70 - .L_69)
.L_69:
        /*001c*/ 	.word	0x00000000
        /*0020*/ 	.short	0x0000
        /*0022*/ 	.short	0x0000
        /*0024*/ 	.byte	0x00, 0xf5, 0x21, 0x00


	//----- nvinfo : EIATTR_SPARSE_MMA_MASK
	.align		4
.L_70:
        /*0028*/ 	.byte	0x03, 0x50
        /*002a*/ 	.short	0x0000


	//----- nvinfo : EIATTR_MAXREG_COUNT
	.align		4
        /*002c*/ 	.byte	0x03, 0x1b
        /*002e*/ 	.short	0x00ff


	//----- nvinfo : EIATTR_MERCURY_ISA_VERSION
	.align		4
        /*0030*/ 	.byte	0x03, 0x5f
        /*0032*/ 	.short	0x0101


	//----- nvinfo : EIATTR_VRC_CTA_INIT_COUNT
	.align		4
        /*0034*/ 	.byte	0x02, 0x4a
	.zero		1
	.zero		1


	//----- nvinfo : EIATTR_EXIT_INSTR_OFFSETS
	.align		4
        /*0038*/ 	.byte	0x04, 0x1c
        /*003a*/ 	.short	(.L_72 - .L_71)


	//   ....[0]....
.L_71:
        /*003c*/ 	.word	0x00000070


	//   ....[1]....
        /*0040*/ 	.word	0x000000d0


	//----- nvinfo : EIATTR_CBANK_PARAM_SIZE
	.align		4
.L_72:
        /*0044*/ 	.byte	0x03, 0x19
        /*0046*/ 	.short	0x000c


	//----- nvinfo : EIATTR_PARAM_CBANK
	.align		4
        /*0048*/ 	.byte	0x04, 0x0a
        /*004a*/ 	.short	(.L_74 - .L_73)
	.align		4
.L_73:
        /*004c*/ 	.word	index@(.nv.constant0._Z27resetAccelerationsOptimizedP4Bodyi)
        /*0050*/ 	.short	0x0380
        /*0052*/ 	.short	0x000c


	//----- nvinfo : EIATTR_SW_WAR
	.align		4
.L_74:
        /*0054*/ 	.byte	0x04, 0x36
        /*0056*/ 	.short	(.L_76 - .L_75)
.L_75:
        /*0058*/ 	.word	0x00000008
.L_76:


//--------------------- .nv.info._Z29completeVerletUpdateOptimizedP4Bodyi --------------------------
	.section	.nv.info._Z29completeVerletUpdateOptimizedP4Bodyi,"",@"SHT_CUDA_INFO"
	.sectionflags	@""
	.align	4


	//----- nvinfo : EIATTR_CUDA_API_VERSION
	.align		4
        /*0000*/ 	.byte	0x04, 0x37
        /*0002*/ 	.short	(.L_78 - .L_77)
.L_77:
        /*0004*/ 	.word	0x00000082


	//----- nvinfo : EIATTR_KPARAM_INFO
	.align		4
.L_78:
        /*0008*/ 	.byte	0x04, 0x17
        /*000a*/ 	.short	(.L_80 - .L_79)
.L_79:
        /*000c*/ 	.word	0x00000000
        /*0010*/ 	.short	0x0001
        /*0012*/ 	.short	0x0008
        /*0014*/ 	.byte	0x00, 0xf0, 0x11, 0x00


	//----- nvinfo : EIATTR_KPARAM_INFO
	.align		4
.L_80:
        /*0018*/ 	.byte	0x04, 0x17
        /*001a*/ 	.short	(.L_82 - .L_81)
.L_81:
        /*001c*/ 	.word	0x00000000
        /*0020*/ 	.short	0x0000
        /*0022*/ 	.short	0x0000
        /*0024*/ 	.byte	0x00, 0xf5, 0x21, 0x00


	//----- nvinfo : EIATTR_SPARSE_MMA_MASK
	.align		4
.L_82:
        /*0028*/ 	.byte	0x03, 0x50
        /*002a*/ 	.short	0x0000


	//----- nvinfo : EIATTR_MAXREG_COUNT
	.align		4
        /*002c*/ 	.byte	0x03, 0x1b
        /*002e*/ 	.short	0x00ff


	//----- nvinfo : EIATTR_MERCURY_ISA_VERSION
	.align		4
        /*0030*/ 	.byte	0x03, 0x5f
        /*0032*/ 	.short	0x0101


	//----- nvinfo : EIATTR_UNUSED_LOAD_BYTE_OFFSET
	.align		4
        /*0034*/ 	.byte	0x04, 0x44
        /*0036*/ 	.short	(.L_84 - .L_83)


	//   ....[0]....
.L_83:
        /*0038*/ 	.word	0x000000c0
        /*003c*/ 	.word	0x00000fff


	//   ....[1]....
        /*0040*/ 	.word	0x000000d0
        /*0044*/ 	.word	0x00000fff


	//----- nvinfo : EIATTR_VRC_CTA_INIT_COUNT
	.align		4
.L_84:
        /*0048*/ 	.byte	0x02, 0x4a
	.zero		1
	.zero		1


	//----- nvinfo : EIATTR_EXIT_INSTR_OFFSETS
	.align		4
        /*004c*/ 	.byte	0x04, 0x1c
        /*004e*/ 	.short	(.L_86 - .L_85)


	//   ....[0]....
.L_85:
        /*0050*/ 	.word	0x00000070


	//   ....[1]....
        /*0054*/ 	.word	0x00000140


	//----- nvinfo : EIATTR_CBANK_PARAM_SIZE
	.align		4
.L_86:
        /*0058*/ 	.byte	0x03, 0x19
        /*005a*/ 	.short	0x000c


	//----- nvinfo : EIATTR_PARAM_CBANK
	.align		4
        /*005c*/ 	.byte	0x04, 0x0a
        /*005e*/ 	.short	(.L_88 - .L_87)
	.align		4
.L_87:
        /*0060*/ 	.word	index@(.nv.constant0._Z29completeVerletUpdateOptimizedP4Bodyi)
        /*0064*/ 	.short	0x0380
        /*0066*/ 	.short	0x000c


	//----- nvinfo : EIATTR_SW_WAR
	.align		4
.L_88:
        /*0068*/ 	.byte	0x04, 0x36
        /*006a*/ 	.short	(.L_90 - .L_89)
.L_89:
        /*006c*/ 	.word	0x00000008
.L_90:


//--------------------- .nv.info._Z21updateBodiesOptimizedP4Bodyi --------------------------
	.section	.nv.info._Z21updateBodiesOptimizedP4Bodyi,"",@"SHT_CUDA_INFO"
	.sectionflags	@""
	.align	4


	//----- nvinfo : EIATTR_CUDA_API_VERSION
	.align		4
        /*0000*/ 	.byte	0x04, 0x37
        /*0002*/ 	.short	(.L_92 - .L_91)
.L_91:
        /*0004*/ 	.word	0x00000082


	//----- nvinfo : EIATTR_KPARAM_INFO
	.align		4
.L_92:
        /*0008*/ 	.byte	0x04, 0x17
        /*000a*/ 	.short	(.L_94 - .L_93)
.L_93:
        /*000c*/ 	.word	0x00000000
        /*0010*/ 	.short	0x0001
        /*0012*/ 	.short	0x0008
        /*0014*/ 	.byte	0x00, 0xf0, 0x11, 0x00


	//----- nvinfo : EIATTR_KPARAM_INFO
	.align		4
.L_94:
        /*0018*/ 	.byte	0x04, 0x17
        /*001a*/ 	.short	(.L_96 - .L_95)
.L_95:
        /*001c*/ 	.word	0x00000000
        /*0020*/ 	.short	0x0000
        /*0022*/ 	.short	0x0000
        /*0024*/ 	.byte	0x00, 0xf5, 0x21, 0x00


	//----- nvinfo : EIATTR_SPARSE_MMA_MASK
	.align		4
.L_96:
        /*0028*/ 	.byte	0x03, 0x50
        /*002a*/ 	.short	0x0000


	//----- nvinfo : EIATTR_MAXREG_COUNT
	.align		4
        /*002c*/ 	.byte	0x03, 0x1b
        /*002e*/ 	.short	0x00ff


	//----- nvinfo : EIATTR_MERCURY_ISA_VERSION
	.align		4
        /*0030*/ 	.byte	0x03, 0x5f
        /*0032*/ 	.short	0x0101


	//----- nvinfo : EIATTR_UNUSED_LOAD_BYTE_OFFSET
	.align		4
        /*0034*/ 	.byte	0x04, 0x44
        /*0036*/ 	.short	(.L_98 - .L_97)


	//   ....[0]....
.L_97:
        /*0038*/ 	.word	0x000000d0
        /*003c*/ 	.word	0x00000fff


	//   ....[1]....
        /*0040*/ 	.word	0x000000e0
        /*0044*/ 	.word	0x00000fff


	//   ....[2]....
        /*0048*/ 	.word	0x000000f0
        /*004c*/ 	.word	0x00000fff


	//----- nvinfo : EIATTR_VRC_CTA_INIT_COUNT
	.align		4
.L_98:
        /*0050*/ 	.byte	0x02, 0x4a
	.zero		1
	.zero		1


	//----- nvinfo : EIATTR_EXIT_INSTR_OFFSETS
	.align		4
        /*0054*/ 	.byte	0x04, 0x1c
        /*0056*/ 	.short	(.L_100 - .L_99)


	//   ....[0]....
.L_99:
        /*0058*/ 	.word	0x00000070


	//   ....[1]....
        /*005c*/ 	.word	0x000002c0


	//----- nvinfo : EIATTR_CBANK_PARAM_SIZE
	.align		4
.L_100:
        /*0060*/ 	.byte	0x03, 0x19
        /*0062*/ 	.short	0x000c


	//----- nvinfo : EIATTR_PARAM_CBANK
	.align		4
        /*0064*/ 	.byte	0x04, 0x0a
        /*0066*/ 	.short	(.L_102 - .L_101)
	.align		4
.L_101:
        /*0068*/ 	.word	index@(.nv.constant0._Z21updateBodiesOptimizedP4Bodyi)
        /*006c*/ 	.short	0x0380
        /*006e*/ 	.short	0x000c


	//----- nvinfo : EIATTR_SW_WAR
	.align		4
.L_102:
        /*0070*/ 	.byte	0x04, 0x36
        /*0072*/ 	.short	(.L_104 - .L_103)
.L_103:
        /*0074*/ 	.word	0x00000008
.L_104:


//--------------------- .nv.info._Z19warpOptimizedForcesP4Bodyi --------------------------
	.section	.nv.info._Z19warpOptimizedForcesP4Bodyi,"",@"SHT_CUDA_INFO"
	.sectionflags	@""
	.align	4


	//----- nvinfo : EIATTR_CUDA_API_VERSION
	.align		4
        /*0000*/ 	.byte	0x04, 0x37
        /*0002*/ 	.short	(.L_106 - .L_105)
.L_105:
        /*0004*/ 	.word	0x00000082


	//----- nvinfo : EIATTR_KPARAM_INFO
	.align		4
.L_106:
        /*0008*/ 	.byte	0x04, 0x17
        /*000a*/ 	.short	(.L_108 - .L_107)
.L_107:
        /*000c*/ 	.word	0x00000000
        /*0010*/ 	.short	0x0001
        /*0012*/ 	.short	0x0008
        /*0014*/ 	.byte	0x00, 0xf0, 0x11, 0x00


	//----- nvinfo : EIATTR_KPARAM_INFO
	.align		4
.L_108:
        /*0018*/ 	.byte	0x04, 0x17
        /*001a*/ 	.short	(.L_110 - .L_109)
.L_109:
        /*001c*/ 	.word	0x00000000
        /*0020*/ 	.short	0x0000
        /*0022*/ 	.short	0x0000
        /*0024*/ 	.byte	0x00, 0xf5, 0x21, 0x00


	//----- nvinfo : EIATTR_SPARSE_MMA_MASK
	.align		4
.L_110:
        /*0028*/ 	.byte	0x03, 0x50
        /*002a*/ 	.short	0x0000


	//----- nvinfo : EIATTR_MAXREG_COUNT
	.align		4
        /*002c*/ 	.byte	0x03, 0x1b
        /*002e*/ 	.short	0x00ff


	//----- nvinfo : EIATTR_MERCURY_ISA_VERSION
	.align		4
        /*0030*/ 	.byte	0x03, 0x5f
        /*0032*/ 	.short	0x0101


	//----- nvinfo : EIATTR_UNUSED_LOAD_BYTE_OFFSET
	.align		4
        /*0034*/ 	.byte	0x04, 0x44
        /*0036*/ 	.short	(.L_112 - .L_111)


	//   ....[0]....
.L_111:
        /*0038*/ 	.word	0x00000120
        /*003c*/ 	.word	0x00000fff


	//----- nvinfo : EIATTR_COOP_GROUP_MASK_REGIDS
	.align		4
.L_112:
        /*0040*/ 	.byte	0x04, 0x29
        /*0042*/ 	.short	(.L_114 - .L_113)


	//   ....[0]....
.L_113:
        /*0044*/ 	.word	0xffffffff


	//   ....[1]....
        /*0048*/ 	.word	0xffffffff


	//   ....[2]....
        /*004c*/ 	.word	0xffffffff


	//   ....[3]....
        /*0050*/ 	.word	0xffffffff


	//   ....[4]....
        /*0054*/ 	.word	0xffffffff


	//   ....[5]....
        /*0058*/ 	.word	0xffffffff


	//   ....[6]....
        /*005c*/ 	.word	0xffffffff


	//   ....[7]....
        /*0060*/ 	.word	0xffffffff


	//   ....[8]....
        /*0064*/ 	.word	0xffffffff


	//   ....[9]....
        /*0068*/ 	.word	0xffffffff


	//   ....[10]....
        /*006c*/ 	.word	0xffffffff


	//   ....[11]....
        /*0070*/ 	.word	0xffffffff


	//   ....[12]....
        /*0074*/ 	.word	0xffffffff


	//   ....[13]....
        /*0078*/ 	.word	0xffffffff


	//   ....[14]....
        /*007c*/ 	.word	0xffffffff


	//   ....[15]....
        /*0080*/ 	.word	0xffffffff


	//   ....[16]....
        /*0084*/ 	.word	0xffffffff


	//   ....[17]....
        /*0088*/ 	.word	0xffffffff


	//   ....[18]....
        /*008c*/ 	.word	0xffffffff


	//   ....[19]....
        /*0090*/ 	.word	0xffffffff


	//   ....[20]....
        /*0094*/ 	.word	0xffffffff


	//   ....[21]....
        /*0098*/ 	.word	0xffffffff


	//   ....[22]....
        /*009c*/ 	.word	0xffffffff


	//   ....[23]....
        /*00a0*/ 	.word	0xffffffff


	//   ....[24]....
        /*00a4*/ 	.word	0xffffffff


	//   ....[25]....
        /*00a8*/ 	.word	0xffffffff


	//   ....[26]....
        /*00ac*/ 	.word	0xffffffff


	//   ....[27]....
        /*00b0*/ 	.word	0xffffffff


	//   ....[28]....
        /*00b4*/ 	.word	0xffffffff


	//   ....[29]....
        /*00b8*/ 	.word	0xffffffff


	//   ....[30]....
        /*00bc*/ 	.word	0xffffffff


	//   ....[31]....
        /*00c0*/ 	.word	0xffffffff


	//   ....[32]....
        /*00c4*/ 	.word	0xffffffff


	//   ....[33]....
        /*00c8*/ 	.word	0xffffffff


	//   ....[34]....
        /*00cc*/ 	.word	0xffffffff


	//   ....[35]....
        /*00d0*/ 	.word	0xffffffff


	//   ....[36]....
        /*00d4*/ 	.word	0xffffffff


	//   ....[37]....
        /*00d8*/ 	.word	0xffffffff


	//   ....[38]....
        /*00dc*/ 	.word	0xffffffff


	//   ....[39]....
        /*00e0*/ 	.word	0xffffffff


	//----- nvinfo : EIATTR_COOP_GROUP_INSTR_OFFSETS
	.align		4
.L_114:
        /*00e4*/ 	.byte	0x04, 0x28
        /*00e6*/ 	.short	(.L_116 - .L_115)


	//   ....[0]....
.L_115:
        /*00e8*/ 	.word	0x000002b0


	//   ....[1]....
        /*00ec*/ 	.word	0x000002c0


	//   ....[2]....
        /*00f0*/ 	.word	0x000002d0


	//   ....[3]....
        /*00f4*/ 	.word	0x000002e0


	//   ....[4]....
        /*00f8*/ 	.word	0x000002f0


	//   ....[5]....
        /*00fc*/ 	.word	0x00000480


	//   ....[6]....
        /*0100*/ 	.word	0x00000490


	//   ....[7]....
        /*0104*/ 	.word	0x000004a0


	//   ....[8]....
        /*0108*/ 	.word	0x000004b0


	//   ....[9]....
        /*010c*/ 	.word	0x000004d0


	//   ....[10]....
        /*0110*/ 	.word	0x00000640


	//   ....[11]....
        /*0114*/ 	.word	0x00000650


	//   ....[12]....
        /*0118*/ 	.word	0x00000660


	//   ....[13]....
        /*011c*/ 	.word	0x00000670


	//   ....[14]....
        /*0120*/ 	.word	0x00000690


	//   ....[15]....
        /*0124*/ 	.word	0x00000910


	//   ....[16]....
        /*0128*/ 	.word	0x00000920


	//   ....[17]....
        /*012c*/ 	.word	0x00000930


	//   ....[18]....
        /*0130*/ 	.word	0x00000940


	//   ....[19]....
        /*0134*/ 	.word	0x00000950


	//   ....[20]....
        /*0138*/ 	.word	0x00000c40


	//   ....[21]....
        /*013c*/ 	.word	0x00000c50


	//   ....[22]....
        /*0140*/ 	.word	0x00000c60


	//   ....[23]....
        /*0144*/ 	.word	0x00000c70


	//   ....[24]....
        /*0148*/ 	.word	0x00000c80


	//   ....[25]....
        /*014c*/ 	.word	0x00000e20


	//   ....[26]....
        /*0150*/ 	.word	0x00000e40


	//   ....[27]....
        /*0154*/ 	.word	0x00000e50


	//   ....[28]....
        /*0158*/ 	.word	0x00000e60


	//   ....[29]....
        /*015c*/ 	.word	0x00000e70


	//   ....[30]....
        /*0160*/ 	.word	0x00000e80


	//   ....[31]....
        /*0164*/ 	.word	0x00000e90


	//   ....[32]....
        /*0168*/ 	.word	0x00000ea0


	//   ....[33]....
        /*016c*/ 	.word	0x00000eb0


	//   ....[34]....
        /*0170*/ 	.word	0x00000ec0


	//   ....[35]....
        /*0174*/ 	.word	0x00000ed0


	//   ....[36]....
        /*0178*/ 	.word	0x00000ee0


	//   ....[37]....
        /*017c*/ 	.word	0x00000ef0


	//   ....[38]....
        /*0180*/ 	.word	0x00000f00


	//   ....[39]....
        /*0184*/ 	.word	0x00000f10


	//----- nvinfo : EIATTR_VRC_CTA_INIT_COUNT
	.align		4
.L_116:
        /*0188*/ 	.byte	0x02, 0x4a
	.zero		1
	.zero		1


	//----- nvinfo : EIATTR_EXIT_INSTR_OFFSETS
	.align		4
        /*018c*/ 	.byte	0x04, 0x1c
        /*018e*/ 	.short	(.L_118 - .L_117)


	//   ....[0]....
.L_117:
        /*0190*/ 	.word	0x00000080


	//   ....[1]....
        /*0194*/ 	.word	0x00000f20


	//   ....[2]....
        /*0198*/ 	.word	0x00000f50


	//----- nvinfo : EIATTR_CBANK_PARAM_SIZE
	.align		4
.L_118:
        /*019c*/ 	.byte	0x03, 0x19
        /*019e*/ 	.short	0x000c


	//----- nvinfo : EIATTR_PARAM_CBANK
	.align		4
        /*01a0*/ 	.byte	0x04, 0x0a
        /*01a2*/ 	.short	(.L_120 - .L_119)
	.align		4
.L_119:
        /*01a4*/ 	.word	index@(.nv.constant0._Z19warpOptimizedForcesP4Bodyi)
        /*01a8*/ 	.short	0x0380
        /*01aa*/ 	.short	0x000c


	//----- nvinfo : EIATTR_SW_WAR
	.align		4
.L_120:
        /*01ac*/ 	.byte	0x04, 0x36
        /*01ae*/ 	.short	(.L_122 - .L_121)
.L_121:
        /*01b0*/ 	.word	0x00000008
.L_122:


//--------------------- .nv.info._Z21optimizedDirectForcesP4Bodyi --------------------------
	.section	.nv.info._Z21optimizedDirectForcesP4Bodyi,"",@"SHT_CUDA_INFO"
	.sectionflags	@""
	.align	4


	//----- nvinfo : EIATTR_CUDA_API_VERSION
	.align		4
        /*0000*/ 	.byte	0x04, 0x37
        /*0002*/ 	.short	(.L_124 - .L_123)
.L_123:
        /*0004*/ 	.word	0x00000082


	//----- nvinfo : EIATTR_KPARAM_INFO
	.align		4
.L_124:
        /*0008*/ 	.byte	0x04, 0x17
        /*000a*/ 	.short	(.L_126 - .L_125)
.L_125:
        /*000c*/ 	.word	0x00000000
        /*0010*/ 	.short	0x0001
        /*0012*/ 	.short	0x0008
        /*0014*/ 	.byte	0x00, 0xf0, 0x11, 0x00


	//----- nvinfo : EIATTR_KPARAM_INFO
	.align		4
.L_126:
        /*0018*/ 	.byte	0x04, 0x17
        /*001a*/ 	.short	(.L_128 - .L_127)
.L_127:
        /*001c*/ 	.word	0x00000000
        /*0020*/ 	.short	0x0000
        /*0022*/ 	.short	0x0000
        /*0024*/ 	.byte	0x00, 0xf5, 0x21, 0x00


	//----- nvinfo : EIATTR_SPARSE_MMA_MASK
	.align		4
.L_128:
        /*0028*/ 	.byte	0x03, 0x50
        /*002a*/ 	.short	0x0000


	//----- nvinfo : EIATTR_MAXREG_COUNT
	.align		4
        /*002c*/ 	.byte	0x03, 0x1b
        /*002e*/ 	.short	0x00ff


	//----- nvinfo : EIATTR_NUM_BARRIERS
	.align		4
        /*0030*/ 	.byte	0x02, 0x4c
        /*0032*/ 	.byte	0x01
	.zero		1


	//----- nvinfo : EIATTR_MERCURY_ISA_VERSION
	.align		4
        /*0034*/ 	.byte	0x03, 0x5f
        /*0036*/ 	.short	0x0101


	//----- nvinfo : EIATTR_UNUSED_LOAD_BYTE_OFFSET
	.align		4
        /*0038*/ 	.byte	0x04, 0x44
        /*003a*/ 	.short	(.L_130 - .L_129)


	//   ....[0]....
.L_129:
        /*003c*/ 	.word	0x000000b0
        /*0040*/ 	.word	0x00000fff


	//----- nvinfo : EIATTR_VRC_CTA_INIT_COUNT
	.align		4
.L_130:
        /*0044*/ 	.byte	0x02, 0x4a
	.zero		1
	.zero		1


	//----- nvinfo : EIATTR_EXIT_INSTR_OFFSETS
	.align		4
        /*0048*/ 	.byte	0x04, 0x1c
        /*004a*/ 	.short	(.L_132 - .L_131)


	//   ....[0]....
.L_131:
        /*004c*/ 	.word	0x00000070


	//   ....[1]....
        /*0050*/ 	.word	0x00001a40


	//----- nvinfo : EIATTR_CBANK_PARAM_SIZE
	.align		4
.L_132:
        /*0054*/ 	.byte	0x03, 0x19
        /*0056*/ 	.short	0x000c


	//----- nvinfo : EIATTR_PARAM_CBANK
	.align		4
        /*0058*/ 	.byte	0x04, 0x0a
        /*005a*/ 	.short	(.L_134 - .L_133)
	.align		4
.L_133:
        /*005c*/ 	.word	index@(.nv.constant0._Z21optimizedDirectForcesP4Bodyi)
        /*0060*/ 	.short	0x0380
        /*0062*/ 	.short	0x000c


	//----- nvinfo : EIATTR_SW_WAR
	.align		4
.L_134:
        /*0064*/ 	.byte	0x04, 0x36
        /*0066*/ 	.short	(.L_136 - .L_135)
.L_135:
        /*0068*/ 	.word	0x00000008
.L_136:


//--------------------- .nv.callgraph             --------------------------
	.section	.nv.callgraph,"",@"SHT_CUDA_CALLGRAPH"
	.align	4
	.sectionentsize	8
	.align		4
        /*0000*/ 	.word	0x00000000
	.align		4
        /*0004*/ 	.word	0xffffffff
	.align		4
        /*0008*/ 	.word	0x00000000
	.align		4
        /*000c*/ 	.word	0xfffffffe
	.align		4
        /*0010*/ 	.word	0x00000000
	.align		4
        /*0014*/ 	.word	0xfffffffd
	.align		4
        /*0018*/ 	.word	0x00000000
	.align		4
        /*001c*/ 	.word	0xfffffffc


//--------------------- .nv.constant3             --------------------------
	.section	.nv.constant3,"a",@progbits
	.align	4
.nv.constant3:
	.type		const_G,@object
	.size		const_G,(const_softening - const_G)
const_G:
        /*0000*/ 	.byte	0x00, 0x00, 0x80, 0x3f
	.type		const_softening,@object
	.size		const_softening,(const_theta - const_softening)
const_softening:
        /*0004*/ 	.byte	0x00, 0x00, 0x00, 0x3f
	.type		const_theta,@object
	.size		const_theta,(const_dt - const_theta)
const_theta:
        /*0008*/ 	.byte	0x33, 0x33, 0x33, 0x3f
	.type		const_dt,@object
	.size		const_dt,(const_max_velocity - const_dt)
const_dt:
        /*000c*/ 	.byte	0x0a, 0xd7, 0x23, 0x3c
	.type		const_max_velocity,@object
	.size		const_max_velocity,(.L_4 - const_max_velocity)
const_max_velocity:
        /*0010*/ 	.byte	0x00, 0x00, 0xa0, 0x41
.L_4:


//--------------------- .text._Z24optimizedBarnesHutForcesP4BodyP10OctreeNodeii --------------------------
	.section	.text._Z24optimizedBarnesHutForcesP4BodyP10OctreeNodeii,"ax",@progbits
	.align	128
        .global         _Z24optimizedBarnesHutForcesP4BodyP10OctreeNodeii
        .type           _Z24optimizedBarnesHutForcesP4BodyP10OctreeNodeii,@function
        .size           _Z24optimizedBarnesHutForcesP4BodyP10OctreeNodeii,(.L_x_37 - _Z24optimizedBarnesHutForcesP4BodyP10OctreeNodeii)
        .other          _Z24optimizedBarnesHutForcesP4BodyP10OctreeNodeii,@"STO_CUDA_ENTRY STV_DEFAULT"
_Z24optimizedBarnesHutForcesP4BodyP10OctreeNodeii:
.text._Z24optimizedBarnesHutForcesP4BodyP10OctreeNodeii:
[----:B------:R-:W0:Y:S01]  /*0000*/  LDC R1, c[0x0][0x37c] ;  /* 0x0000df00ff017b82 */ /* 0x000e220000000800 */
[----:B------:R-:W1:Y:S07]  /*0010*/  S2R R0, SR_TID.X ;  /* 0x0000000000007919 */ /* 0x000e6e0000002100 */
[----:B------:R-:W1:Y:S01]  /*0020*/  S2UR UR4, SR_CTAID.X ;  /* 0x00000000000479c3 */ /* 0x000e620000002500 */
[----:B------:R-:W2:Y:S01]  /*0030*/  LDCU UR5, c[0x0][0x390] ;  /* 0x00007200ff0577ac */ /* 0x000ea20008000800 */
[----:B0-----:R-:W-:-:S06]  /*0040*/  VIADD R1, R1, 0xffffff80 ;  /* 0xffffff8001017836 */ /* 0x001fcc0000000000 */
[----:B------:R-:W1:Y:S02]  /*0050*/  LDC R7, c[0x0][0x360] ;  /* 0x0000d800ff077b82 */ /* 0x000e640000000800 */
[----:B-1----:R-:W-:-:S05]  /*0060*/  IMAD R7, R7, UR4, R0 ;  /* 0x0000000407077c24 */ /* 0x002fca000f8e0200 */
[----:B--2---:R-:W-:-:S13]  /*0070*/  ISETP.GE.AND P0, PT, R7, UR5, PT ;  /* 0x0000000507007c0c */ /* 0x004fda000bf06270 */
[----:B------:R-:W-:Y:S05]  /*0080*/  @P0 EXIT ;  /* 0x000000000000094d */ /* 0x000fea0003800000 */
[----:B------:R-:W0:Y:S01]  /*0090*/  LDC.64 R24, c[0x0][0x380] ;  /* 0x0000e000ff187b82 */ /* 0x000e220000000a00 */
[----:B------:R-:W1:Y:S01]  /*00a0*/  LDCU.64 UR4, c[0x0][0x358] ;  /* 0x00006b00ff0477ac */ /* 0x000e620008000a00 */
[----:B------:R2:W-:Y:S01]  /*00b0*/  STL [R1], RZ ;  /* 0x000000ff01007387 */ /* 0x0005e20000100800 */
[----:B------:R-:W3:Y:S01]  /*00c0*/  LDCU UR6, c[0x3][0x4] ;  /* 0x00c00080ff0677ac */ /* 0x000ee20008000800 */
[----:B------:R-:W4:Y:S01]  /*00d0*/  LDCU UR7, c[0x3][0x8] ;  /* 0x00c00100ff0777ac */ /* 0x000f220008000800 */
[----:B------:R-:W0:Y:S02]  /*00e0*/  LDCU UR8, c[0x3][URZ] ;  /* 0x00c00000ff0877ac */ /* 0x000e240008000800 */
[----:B0-----:R-:W-:-:S05]  /*00f0*/  IMAD.WIDE R24, R7, 0x30, R24 ;  /* 0x0000003007187825 */ /* 0x001fca00078e0218 */
[----:B-1----:R2:W5:Y:S01]  /*0100*/  LDG.E.128 R8, desc[UR4][R24.64] ;  /* 0x0000000418087981 */ /* 0x002562000c1e1d00 */
[----:B------:R-:W-:Y:S01]  /*0110*/  HFMA2 R0, -RZ, RZ, 0, 5.9604644775390625e-08 ;  /* 0x00000001ff007431 */ /* 0x000fe200000001ff */
[----:B------:R-:W-:Y:S01]  /*0120*/  BSSY.RECONVERGENT B1, `(.L_x_0) ;  /* 0x0000071000017945 */ /* 0x000fe20003800200 */
[----:B------:R-:W-:Y:S01]  /*0130*/  IMAD.MOV.U32 R4, RZ, RZ, RZ ;  /* 0x000000ffff047224 */ /* 0x000fe200078e00ff */
[----:B---34-:R-:W-:-:S07]  /*0140*/  CS2R R2, SRZ ;  /* 0x0000000000027805 */ /* 0x018fce000001ff00 */
.L_x_9:
[----:B-1----:R-:W-:Y:S01]  /*0150*/  IMAD.MOV.U32 R26, RZ, RZ, R0 ;  /* 0x000000ffff1a7224 */ /* 0x002fe200078e0000 */
[----:B------:R-:W0:Y:S01]  /*0160*/  LDC.64 R12, c[0x0][0x388] ;  /* 0x0000e200ff0c7b82 */ /* 0x000e220000000a00 */
[----:B------:R-:W-:-:S05]  /*0170*/  VIADD R0, R0, 0xffffffff ;  /* 0xffffffff00007836 */ /* 0x000fca0000000000 */
[----:B------:R-:W-:-:S06]  /*0180*/  LEA R5, R0, R1, 0x2 ;  /* 0x0000000100057211 */ /* 0x000fcc00078e10ff */
[----:B------:R-:W0:Y:S02]  /*0190*/  LDL R5, [R5] ;  /* 0x0000000005057983 */ /* 0x000e240000100800 */
[----:B0-----:R-:W-:-:S05]  /*01a0*/  IMAD.WIDE R32, R5, 0x60, R12 ;  /* 0x0000006005207825 */ /* 0x001fca00078e020c */
[----:B-----5:R-:W3:Y:S01]  /*01b0*/  LDG.E R11, desc[UR4][R32.64+0xc] ;  /* 0x00000c04200b7981 */ /* 0x020ee2000c1e1900 */
[----:B------:R-:W-:Y:S01]  /*01c0*/  BSSY.RECONVERGENT B0, `(.L_x_1) ;  /* 0x0000064000007945 */ /* 0x000fe20003800200 */
[----:B---3--:R-:W-:-:S13]  /*01d0*/  FSETP.NEU.AND P0, PT, R11, RZ, PT ;  /* 0x000000ff0b00720b */ /* 0x008fda0003f0d000 */
[----:B------:R-:W-:Y:S05]  /*01e0*/  @!P0 BRA `(.L_x_2) ;  /* 0x0000000400848947 */ /* 0x000fea0003800000 */
[----:B------:R-:W3:Y:S04]  /*01f0*/  LDG.E.128 R20, desc[UR4][R32.64] ;  /* 0x0000000420147981 */ /* 0x000ee8000c1e1d00 */
[----:B------:R0:W5:Y:S04]  /*0200*/  LDG.E R28, desc[UR4][R32.64+0x50] ;  /* 0x00005004201c7981 */ /* 0x000168000c1e1900 */
[----:B------:R0:W5:Y:S04]  /*0210*/  LDG.E.U8 R27, desc[UR4][R32.64+0x54] ;  /* 0x00005404201b7981 */ /* 0x000168000c1e1100 */
[----:B------:R0:W5:Y:S04]  /*0220*/  LDG.E R5, desc[UR4][R32.64+0x1c] ;  /* 0x00001c0420057981 */ /* 0x000168000c1e1900 */
[----:B------:R0:W5:Y:S04]  /*0230*/  LDG.E.128 R12, desc[UR4][R32.64+0x30] ;  /* 0x00003004200c7981 */ /* 0x000168000c1e1d00 */
[----:B------:R0:W5:Y:S01]  /*0240*/  LDG.E.128 R16, desc[UR4][R32.64+0x40] ;  /* 0x0000400420107981 */ /* 0x000162000c1e1d00 */
[----:B------:R-:W-:Y:S01]  /*0250*/  BSSY.RECONVERGENT B2, `(.L_x_3) ;  /* 0x0000013000027945 */ /* 0x000fe20003800200 */
[----:B---3--:R-:W-:Y:S01]  /*0260*/  FADD R30, -R9, R21 ;  /* 0x00000015091e7221 */ /* 0x008fe20000000100 */
[----:B------:R-:W-:Y:S01]  /*0270*/  FADD R23, -R8, R20 ;  /* 0x0000001408177221 */ /* 0x000fe20000000100 */
[----:B------:R-:W-:-:S02]  /*0280*/  FADD R29, -R10, R22 ;  /* 0x000000160a1d7221 */ /* 0x000fc40000000100 */
[----:B------:R-:W-:-:S04]  /*0290*/  FMUL R6, R30, R30 ;  /* 0x0000001e1e067220 */ /* 0x000fc80000400000 */
[----:B------:R-:W-:-:S04]  /*02a0*/  FFMA R6, R23, R23, R6 ;  /* 0x0000001717067223 */ /* 0x000fc80000000006 */
[----:B------:R-:W-:-:S04]  /*02b0*/  FFMA R6, R29, R29, R6 ;  /* 0x0000001d1d067223 */ /* 0x000fc80000000006 */
[----:B------:R-:W-:-:S04]  /*02c0*/  FADD R22, R6, UR6 ;  /* 0x0000000606167e21 */ /* 0x000fc80008000000 */
[----:B------:R-:W-:Y:S01]  /*02d0*/  VIADD R6, R22, 0xf3000000 ;  /* 0xf300000016067836 */ /* 0x000fe20000000000 */
[----:B------:R0:W1:Y:S04]  /*02e0*/  MUFU.RSQ R31, R22 ;  /* 0x00000016001f7308 */ /* 0x0000680000001400 */
[----:B------:R-:W-:-:S13]  /*02f0*/  ISETP.GT.U32.AND P0, PT, R6, 0x727fffff, PT ;  /* 0x727fffff0600780c */ /* 0x000fda0003f04070 */
[----:B01----:R-:W-:Y:S05]  /*0300*/  @!P0 BRA `(.L_x_4) ;  /* 0x00000000000c8947 */ /* 0x003fea0003800000 */
[----:B------:R-:W-:-:S07]  /*0310*/  MOV R20, 0x330 ;  /* 0x0000033000147802 */ /* 0x000fce0000000f00 */
[----:B--2--5:R-:W-:Y:S05]  /*0320*/  CALL.REL.NOINC `($__internal_0_$__cuda_sm20_sqrt_rn_f32_slowpath) ;  /* 0x0000000400507944 */ /* 0x024fea0003c00000 */
[----:B------:R-:W-:Y:S05]  /*0330*/  BRA `(.L_x_5) ;  /* 0x0000000000107947 */ /* 0x000fea0003800000 */
.L_x_4:
[----:B------:R-:W-:Y:S01]  /*0340*/  FMUL.FTZ R21, R22, R31 ;  /* 0x0000001f16157220 */ /* 0x000fe20000410000 */
[----:B------:R-:W-:-:S03]  /*0350*/  FMUL.FTZ R20, R31, 0.5 ;  /* 0x3f0000001f147820 */ /* 0x000fc60000410000 */
[----:B------:R-:W-:-:S04]  /*0360*/  FFMA R6, -R21, R21, R22 ;  /* 0x0000001515067223 */ /* 0x000fc80000000116 */
[----:B------:R-:W-:-:S07]  /*0370*/  FFMA R6, R6, R20, R21 ;  /* 0x0000001406067223 */ /* 0x000fce0000000015 */
.L_x_5:
[----:B------:R-:W-:Y:S05]  /*0380*/  BSYNC.RECONVERGENT B2 ;  /* 0x0000000000027941 */ /* 0x000fea0003800200 */
.L_x_3:
[----:B------:R-:W0:Y:S01]  /*0390*/  MUFU.RCP R21, R6 ;  /* 0x0000000600157308 */ /* 0x000e220000001000 */
[----:B------:R-:W-:Y:S07]  /*03a0*/  BSSY.RECONVERGENT B2, `(.L_x_6) ;  /* 0x000000b000027945 */ /* 0x000fee0003800200 */
[----:B-----5:R-:W1:Y:S01]  /*03b0*/  FCHK P0, R5, R6 ;  /* 0x0000000605007302 */ /* 0x020e620000000000 */
[----:B0-----:R-:W-:-:S04]  /*03c0*/  FFMA R20, R21, -R6, 1 ;  /* 0x3f80000015147423 */ /* 0x001fc80000000806 */
[----:B------:R-:W-:-:S04]  /*03d0*/  FFMA R20, R21, R20, R21 ;  /* 0x0000001415147223 */ /* 0x000fc80000000015 */
[----:B------:R-:W-:-:S04]  /*03e0*/  FFMA R21, R5, R20, RZ ;  /* 0x0000001405157223 */ /* 0x000fc800000000ff */
[----:B------:R-:W-:-:S04]  /*03f0*/  FFMA R31, R21, -R6, R5 ;  /* 0x80000006151f7223 */ /* 0x000fc80000000005 */
[----:B------:R-:W-:Y:S01]  /*0400*/  FFMA R20, R20, R31, R21 ;  /* 0x0000001f14147223 */ /* 0x000fe20000000015 */
[----:B-1----:R-:W-:Y:S06]  /*0410*/  @!P0 BRA `(.L_x_7) ;  /* 0x00000000000c8947 */ /* 0x002fec0003800000 */
[----:B------:R-:W-:-:S07]  /*0420*/  MOV R20, 0x440 ;  /* 0x0000044000147802 */ /* 0x000fce0000000f00 */
[----:B--2---:R-:W-:Y:S05]  /*0430*/  CALL.REL.NOINC `($__internal_1_$__cuda_sm3x_div_rn_noftz_f32_slowpath) ;  /* 0x0000000400687944 */ /* 0x004fea0003c00000 */
[----:B------:R-:W-:-:S07]  /*0440*/  IMAD.MOV.U32 R20, RZ, RZ, R5 ;  /* 0x000000ffff147224 */ /* 0x000fce00078e0005 */
.L_x_7:
[----:B------:R-:W-:Y:S05]  /*0450*/  BSYNC.RECONVERGENT B2 ;  /* 0x0000000000027941 */ /* 0x000fea0003800200 */
.L_x_6:
[----:B------:R-:W-:Y:S02]  /*0460*/  FSETP.GEU.AND P0, PT, R20, UR7, PT ;  /* 0x0000000714007c0b */ /* 0x000fe4000bf0e000 */
[----:B------:R-:W-:-:S13]  /*0470*/  ISETP.EQ.AND P1, PT, R27, RZ, PT ;  /* 0x000000ff1b00720c */ /* 0x000fda0003f22270 */
[----:B------:R-:W-:Y:S05]  /*0480*/  @P0 BRA P1, `(.L_x_8) ;  /* 0x00000000003c0947 */ /* 0x000fea0000800000 */
[----:B------:R-:W-:Y:S01]  /*0490*/  FSETP.GEU.AND P0, PT, |R22|, 1.175494350822287508e-38, PT ;  /* 0x008000001600780b */ /* 0x000fe20003f0e200 */
[----:B------:R-:W-:-:S12]  /*04a0*/  FMUL R11, R11, UR8 ;  /* 0x000000080b0b7c20 */ /* 0x000fd80008400000 */
[----:B------:R-:W-:-:S04]  /*04b0*/  @!P0 FMUL R22, R22, 16777216 ;  /* 0x4b80000016168820 */ /* 0x000fc80000400000 */
[----:B------:R-:W0:Y:S02]  /*04c0*/  MUFU.RSQ R5, R22 ;  /* 0x0000001600057308 */ /* 0x000e240000001400 */
[----:B0-----:R-:W-:Y:S01]  /*04d0*/  @!P0 FMUL R5, R5, 4096 ;  /* 0x4580000005058820 */ /* 0x001fe20000400000 */
[----:B------:R-:W-:-:S03]  /*04e0*/  ISETP.NE.AND P0, PT, R12, R7, PT ;  /* 0x000000070c00720c */ /* 0x000fc60003f05270 */
[----:B------:R-:W-:-:S04]  /*04f0*/  FMUL R6, R5, R5 ;  /* 0x0000000505067220 */ /* 0x000fc80000400000 */
[----:B------:R-:W-:Y:S01]  /*0500*/  FMUL R6, R5, R6 ;  /* 0x0000000605067220 */ /* 0x000fe20000400000 */
[----:B------:R-:W-:-:S03]  /*0510*/  FSEL R5, RZ, 1, !P0 ;  /* 0x3f800000ff057808 */ /* 0x000fc60004000000 */
[----:B------:R-:W-:-:S04]  /*0520*/  FMUL R6, R6, R11 ;  /* 0x0000000b06067220 */ /* 0x000fc80000400000 */
[----:B------:R-:W-:-:S04]  /*0530*/  FMUL R5, R5, R6 ;  /* 0x0000000605057220 */ /* 0x000fc80000400000 */
[-C--:B------:R-:W-:Y:S01]  /*0540*/  FFMA R4, R29, R5.reuse, R4 ;  /* 0x000000051d047223 */ /* 0x080fe20000000004 */
[-C--:B------:R-:W-:Y:S01]  /*0550*/  FFMA R2, R23, R5.reuse, R2 ;  /* 0x0000000517027223 */ /* 0x080fe20000000002 */
[----:B------:R-:W-:Y:S01]  /*0560*/  FFMA R3, R30, R5, R3 ;  /* 0x000000051e037223 */ /* 0x000fe20000000003 */
[----:B------:R-:W-:Y:S06]  /*0570*/  BRA `(.L_x_2) ;  /* 0x0000000000a07947 */ /* 0x000fec0003800000 */
.L_x_8:
[----:B------:R-:W-:Y:S02]  /*0580*/  ISETP.NE.AND P6, PT, R13, -0x1, PT ;  /* 0xffffffff0d00780c */ /* 0x000fe40003fc5270 */
[----:B------:R-:W-:Y:S02]  /*0590*/  ISETP.NE.AND P5, PT, R14, -0x1, PT ;  /* 0xffffffff0e00780c */ /* 0x000fe40003fa5270 */
[----:B------:R-:W-:Y:S02]  /*05a0*/  ISETP.NE.AND P4, PT, R15, -0x1, PT ;  /* 0xffffffff0f00780c */ /* 0x000fe40003f85270 */
[----:B------:R-:W-:Y:S02]  /*05b0*/  ISETP.NE.AND P3, PT, R16, -0x1, PT ;  /* 0xffffffff1000780c */ /* 0x000fe40003f65270 */
[----:B------:R-:W-:Y:S02]  /*05c0*/  ISETP.NE.AND P2, PT, R17, -0x1, PT ;  /* 0xffffffff1100780c */ /* 0x000fe40003f45270 */
[----:B------:R-:W-:-:S02]  /*05d0*/  ISETP.NE.AND P1, PT, R18, -0x1, PT ;  /* 0xffffffff1200780c */ /* 0x000fc40003f25270 */
[----:B------:R-:W-:Y:S02]  /*05e0*/  ISETP.NE.AND P0, PT, R19, -0x1, PT ;  /* 0xffffffff1300780c */ /* 0x000fe40003f05270 */
[----:B------:R-:W-:-:S05]  /*05f0*/  @P6 MOV R0, R26 ;  /* 0x0000001a00006202 */ /* 0x000fca0000000f00 */
[C---:B------:R-:W-:Y:S02]  /*0600*/  @P5 VIADD R6, R0.reuse, 0x1 ;  /* 0x0000000100065836 */ /* 0x040fe40000000000 */
[----:B------:R-:W-:-:S03]  /*0610*/  @P5 IMAD R5, R0, 0x4, R1 ;  /* 0x0000000400055824 */ /* 0x000fc600078e0201 */
[----:B------:R-:W-:-:S05]  /*0620*/  @P5 MOV R0, R6 ;  /* 0x0000000600005202 */ /* 0x000fca0000000f00 */
[C---:B------:R-:W-:Y:S02]  /*0630*/  @P4 VIADD R6, R0.reuse, 0x1 ;  /* 0x0000000100064836 */ /* 0x040fe40000000000 */
[----:B------:R-:W-:-:S03]  /*0640*/  @P4 IMAD R12, R0, 0x4, R1 ;  /* 0x00000004000c4824 */ /* 0x000fc600078e0201 */
[----:B------:R-:W-:-:S05]  /*0650*/  @P4 MOV R0, R6 ;  /* 0x0000000600004202 */ /* 0x000fca0000000f00 */
[C---:B------:R-:W-:Y:S02]  /*0660*/  @P3 VIADD R6, R0.reuse, 0x1 ;  /* 0x0000000100063836 */ /* 0x040fe40000000000 */
[----:B------:R-:W-:-:S03]  /*0670*/  @P3 IMAD R11, R0, 0x4, R1 ;  /* 0x00000004000b3824 */ /* 0x000fc600078e0201 */
[----:B------:R-:W-:Y:S01]  /*0680*/  @P3 MOV R0, R6 ;  /* 0x0000000600003202 */ /* 0x000fe20000000f00 */
[----:B------:R-:W-:-:S03]  /*0690*/  @P6 VIADD R6, R26, 0xffffffff ;  /* 0xffffffff1a066836 */ /* 0x000fc60000000000 */
[C---:B------:R-:W-:Y:S01]  /*06a0*/  @P2 LEA R20, R0.reuse, R1, 0x2 ;  /* 0x0000000100142211 */ /* 0x040fe200078e10ff */
[----:B------:R-:W-:Y:S02]  /*06b0*/  @P2 VIADD R21, R0, 0x1 ;  /* 0x0000000100152836 */ /* 0x000fe40000000000 */
[----:B------:R-:W-:Y:S02]  /*06c0*/  @P6 IMAD R6, R6, 0x4, R1 ;  /* 0x0000000406066824 */ /* 0x000fe400078e0201 */
[----:B------:R-:W-:-:S03]  /*06d0*/  @P2 IMAD.MOV.U32 R0, RZ, RZ, R21 ;  /* 0x000000ffff002224 */ /* 0x000fc600078e0015 */
[----:B------:R0:W-:Y:S01]  /*06e0*/  @P6 STL [R6], R13 ;  /* 0x0000000d06006387 */ /* 0x0001e20000100800 */
[C-C-:B------:R-:W-:Y:S01]  /*06f0*/  @P1 IMAD R21, R0.reuse, 0x4, R1.reuse ;  /* 0x0000000400151824 */ /* 0x140fe200078e0201 */
[----:B------:R-:W-:Y:S02]  /*0700*/  @P1 IADD3 R22, PT, PT, R0, 0x1, RZ ;  /* 0x0000000100161810 */ /* 0x000fe40007ffe0ff */
[----:B------:R-:W-:Y:S01]  /*0710*/  ISETP.NE.AND P6, PT, R28, -0x1, PT ;  /* 0xffffffff1c00780c */ /* 0x000fe20003fc5270 */
[----:B------:R1:W-:Y:S02]  /*0720*/  @P5 STL [R5], R14 ;  /* 0x0000000e05005387 */ /* 0x0003e40000100800 */
[----:B------:R-:W-:Y:S02]  /*0730*/  @P1 IMAD.MOV.U32 R0, RZ, RZ, R22 ;  /* 0x000000ffff001224 */ /* 0x000fe400078e0016 */
[----:B------:R1:W-:Y:S02]  /*0740*/  @P4 STL [R12], R15 ;  /* 0x0000000f0c004387 */ /* 0x0003e40000100800 */
[C---:B------:R-:W-:Y:S01]  /*0750*/  @P0 IMAD R26, R0.reuse, 0x4, R1 ;  /* 0x00000004001a0824 */ /* 0x040fe200078e0201 */
[----:B------:R-:W-:Y:S01]  /*0760*/  @P0 IADD3 R22, PT, PT, R0, 0x1, RZ ;  /* 0x0000000100160810 */ /* 0x000fe20007ffe0ff */
[----:B------:R1:W-:Y:S04]  /*0770*/  @P3 STL [R11], R16 ;  /* 0x000000100b003387 */ /* 0x0003e80000100800 */
[----:B------:R-:W-:Y:S01]  /*0780*/  @P0 IMAD.MOV.U32 R0, RZ, RZ, R22 ;  /* 0x000000ffff000224 */ /* 0x000fe200078e0016 */
[----:B------:R1:W-:Y:S03]  /*0790*/  @P2 STL [R20], R17 ;  /* 0x0000001114002387 */ /* 0x0003e60000100800 */
[C---:B0-----:R-:W-:Y:S01]  /*07a0*/  @P6 VIADD R6, R0.reuse, 0x1 ;  /* 0x0000000100066836 */ /* 0x041fe20000000000 */
[----:B------:R-:W-:Y:S01]  /*07b0*/  @P6 LEA R23, R0, R1, 0x2 ;  /* 0x0000000100176211 */ /* 0x000fe200078e10ff */
[----:B------:R1:W-:Y:S02]  /*07c0*/  @P1 STL [R21], R18 ;  /* 0x0000001215001387 */ /* 0x0003e40000100800 */
[----:B------:R-:W-:-:S02]  /*07d0*/  @P6 IMAD.MOV.U32 R0, RZ, RZ, R6 ;  /* 0x000000ffff006224 */ /* 0x000fc400078e0006 */
[----:B------:R1:W-:Y:S04]  /*07e0*/  @P0 STL [R26], R19 ;  /* 0x000000131a000387 */ /* 0x0003e80000100800 */
[----:B------:R1:W-:Y:S02]  /*07f0*/  @P6 STL [R23], R28 ;  /* 0x0000001c17006387 */ /* 0x0003e40000100800 */
.L_x_2:
[----:B------:R-:W-:Y:S05]  /*0800*/  BSYNC.RECONVERGENT B0 ;  /* 0x0000000000007941 */ /* 0x000fea0003800200 */
.L_x_1:
[----:B------:R-:W-:-:S13]  /*0810*/  ISETP.NE.AND P0, PT, R0, RZ, PT ;  /* 0x000000ff0000720c */ /* 0x000fda0003f05270 */
[----:B------:R-:W-:Y:S05]  /*0820*/  @P0 BRA `(.L_x_9) ;  /* 0xfffffff800480947 */ /* 0x000fea000383ffff */
[----:B------:R-:W-:Y:S05]  /*0830*/  BSYNC.RECONVERGENT B1 ;  /* 0x0000000000017941 */ /* 0x000fea0003800200 */
.L_x_0:
[----:B------:R-:W-:Y:S04]  /*0840*/  STG.E.64 desc[UR4][R24.64+0x20], R2 ;  /* 0x0000200218007986 */ /* 0x000fe8000c101b04 */
[----:B------:R-:W-:Y:S01]  /*0850*/  STG.E desc[UR4][R24.64+0x28], R4 ;  /* 0x0000280418007986 */ /* 0x000fe2000c101904 */
[----:B------:R-:W-:Y:S05]  /*0860*/  EXIT ;  /* 0x000000000000794d */ /* 0x000fea0003800000 */
        .weak           $__internal_0_$__cuda_sm20_sqrt_rn_f32_slowpath
        .type           $__internal_0_$__cuda_sm20_sqrt_rn_f32_slowpath,@function
        .size           $__internal_0_$__cuda_sm20_sqrt_rn_f32_slowpath,($__internal_1_$__cuda_sm3x_div_rn_noftz_f32_slowpath - $__internal_0_$__cuda_sm20_sqrt_rn_f32_slowpath)
$__internal_0_$__cuda_sm20_sqrt_rn_f32_slowpath:
[----:B------:R-:W-:-:S13]  /*0870*/  LOP3.LUT P0, RZ, R22, 0x7fffffff, RZ, 0xc0, !PT ;  /* 0x7fffffff16ff7812 */ /* 0x000fda000780c0ff */
[----:B------:R-:W-:Y:S01]  /*0880*/  @!P0 MOV R21, R22 ;  /* 0x0000001600158202 */ /* 0x000fe20000000f00 */
[----:B------:R-:W-:Y:S06]  /*0890*/  @!P0 BRA `(.L_x_10) ;  /* 0x0000000000448947 */ /* 0x000fec0003800000 */
[----:B------:R-:W-:Y:S01]  /*08a0*/  FSETP.GEU.FTZ.AND P0, PT, R22, RZ, PT ;  /* 0x000000ff1600720b */ /* 0x000fe20003f1e000 */
[----:B------:R-:W-:-:S12]  /*08b0*/  IMAD.MOV.U32 R6, RZ, RZ, R22 ;  /* 0x000000ffff067224 */ /* 0x000fd800078e0016 */
[----:B------:R-:W-:Y:S01]  /*08c0*/  @!P0 IMAD.MOV.U32 R21, RZ, RZ, 0x7fffffff ;  /* 0x7fffffffff158424 */ /* 0x000fe200078e00ff */
[----:B------:R-:W-:Y:S06]  /*08d0*/  @!P0 BRA `(.L_x_10) ;  /* 0x0000000000348947 */ /* 0x000fec0003800000 */
[----:B------:R-:W-:-:S13]  /*08e0*/  FSETP.GTU.FTZ.AND P0, PT, |R6|, +INF , PT ;  /* 0x7f8000000600780b */ /* 0x000fda0003f1c200 */
[----:B------:R-:W-:Y:S01]  /*08f0*/  @P0 FADD.FTZ R21, R6, 1 ;  /* 0x3f80000006150421 */ /* 0x000fe20000010000 */
[----:B------:R-:W-:Y:S06]  /*0900*/  @P0 BRA `(.L_x_10) ;  /* 0x0000000000280947 */ /* 0x000fec0003800000 */
[----:B------:R-:W-:-:S13]  /*0910*/  FSETP.NEU.FTZ.AND P0, PT, |R6|, +INF , PT ;  /* 0x7f8000000600780b */ /* 0x000fda0003f1d200 */
[----:B------:R-:W-:-:S04]  /*0920*/  @P0 FFMA R31, R6, 1.84467440737095516160e+19, RZ ;  /* 0x5f800000061f0823 */ /* 0x000fc800000000ff */
[----:B------:R-:W0:Y:S02]  /*0930*/  @P0 MUFU.RSQ R32, R31 ;  /* 0x0000001f00200308 */ /* 0x000e240000001400 */
[----:B0-----:R-:W-:Y:S01]  /*0940*/  @P0 FMUL.FTZ R34, R31, R32 ;  /* 0x000000201f220220 */ /* 0x001fe20000410000 */
[----:B------:R-:W-:-:S03]  /*0950*/  @P0 FMUL.FTZ R32, R32, 0.5 ;  /* 0x3f00000020200820 */ /* 0x000fc60000410000 */
[----:B------:R-:W-:-:S04]  /*0960*/  @P0 FADD.FTZ R21, -R34, -RZ ;  /* 0x800000ff22150221 */ /* 0x000fc80000010100 */
[----:B------:R-:W-:-:S04]  /*0970*/  @P0 FFMA R21, R34, R21, R31 ;  /* 0x0000001522150223 */ /* 0x000fc8000000001f */
[----:B------:R-:W-:Y:S01]  /*0980*/  @P0 FFMA R32, R21, R32, R34 ;  /* 0x0000002015200223 */ /* 0x000fe20000000022 */
[----:B------:R-:W-:-:S03]  /*0990*/  @!P0 MOV R21, R6 ;  /* 0x0000000600158202 */ /* 0x000fc60000000f00 */
[----:B------:R-:W-:-:S07]  /*09a0*/  @P0 FMUL.FTZ R21, R32, 2.3283064365386962891e-10 ;  /* 0x2f80000020150820 */ /* 0x000fce0000410000 */
.L_x_10:
[----:B------:R-:W-:Y:S02]  /*09b0*/  IMAD.MOV.U32 R6, RZ, RZ, R21 ;  /* 0x000000ffff067224 */ /* 0x000fe400078e0015 */
[----:B------:R-:W-:-:S04]  /*09c0*/  IMAD.MOV.U32 R21, RZ, RZ, 0x0 ;  /* 0x00000000ff157424 */ /* 0x000fc800078e00ff */
[----:B------:R-:W-:Y:S05]  /*09d0*/  RET.REL.NODEC R20 `(_Z24optimizedBarnesHutForcesP4BodyP10OctreeNodeii) ;  /* 0xfffffff414887950 */ /* 0x000fea0003c3ffff */
        .weak           $__internal_1_$__cuda_sm3x_div_rn_noftz_f32_slowpath
        .type           $__internal_1_$__cuda_sm3x_div_rn_noftz_f32_slowpath,@function
        .size           $__internal_1_$__cuda_sm3x_div_rn_noftz_f32_slowpath,(.L_x_37 - $__internal_1_$__cuda_sm3x_div_rn_noftz_f32_slowpath)
$__internal_1_$__cuda_sm3x_div_rn_noftz_f32_slowpath:
[----:B------:R-:W-:Y:S01]  /*09e0*/  SHF.R.U32.HI R21, RZ, 0x17, R6 ;  /* 0x00000017ff157819 */ /* 0x000fe20000011606 */
[----:B------:R-:W-:Y:S01]  /*09f0*/  BSSY.RECONVERGENT B3, `(.L_x_11) ;  /* 0x0000064000037945 */ /* 0x000fe20003800200 */
[--C-:B------:R-:W-:Y:S01]  /*0a00*/  SHF.R.U32.HI R32, RZ, 0x17, R5.reuse ;  /* 0x00000017ff207819 */ /* 0x100fe20000011605 */
[----:B------:R-:W-:Y:S01]  /*0a10*/  IMAD.MOV.U32 R33, RZ, RZ, R5 ;  /* 0x000000ffff217224 */ /* 0x000fe200078e0005 */
[----:B------:R-:W-:Y:S02]  /*0a20*/  LOP3.LUT R21, R21, 0xff, RZ, 0xc0, !PT ;  /* 0x000000ff15157812 */ /* 0x000fe400078ec0ff */
[----:B------:R-:W-:Y:S02]  /*0a30*/  LOP3.LUT R32, R32, 0xff, RZ, 0xc0, !PT ;  /* 0x000000ff20207812 */ /* 0x000fe400078ec0ff */
[----:B------:R-:W-:-:S03]  /*0a40*/  IADD3 R34, PT, PT, R21, -0x1, RZ ;  /* 0xffffffff15227810 */ /* 0x000fc60007ffe0ff */
[----:B------:R-:W-:Y:S01]  /*0a50*/  VIADD R31, R32, 0xffffffff ;  /* 0xffffffff201f7836 */ /* 0x000fe20000000000 */
[----:B------:R-:W-:-:S04]  /*0a60*/  ISETP.GT.U32.AND P0, PT, R34, 0xfd, PT ;  /* 0x000000fd2200780c */ /* 0x000fc80003f04070 */
[----:B------:R-:W-:-:S13]  /*0a70*/  ISETP.GT.U32.OR P0, PT, R31, 0xfd, P0 ;  /* 0x000000fd1f00780c */ /* 0x000fda0000704470 */
[----:B------:R-:W-:Y:S01]  /*0a80*/  @!P0 MOV R31, RZ ;  /* 0x000000ff001f8202 */ /* 0x000fe20000000f00 */
[----:B------:R-:W-:Y:S06]  /*0a90*/  @!P0 BRA `(.L_x_12) ;  /* 0x0000000000608947 */ /* 0x000fec0003800000 */
[----:B------:R-:W-:Y:S02]  /*0aa0*/  FSETP.GTU.FTZ.AND P1, PT, |R6|, +INF , PT ;  /* 0x7f8000000600780b */ /* 0x000fe40003f3c200 */
[----:B------:R-:W-:-:S04]  /*0ab0*/  FSETP.GTU.FTZ.AND P0, PT, |R5|, +INF , PT ;  /* 0x7f8000000500780b */ /* 0x000fc80003f1c200 */
[----:B------:R-:W-:-:S13]  /*0ac0*/  PLOP3.LUT P0, PT, P0, P1, PT, 0xf8, 0x8f ;  /* 0x00000000008f781c */ /* 0x000fda0000703f70 */
[----:B------:R-:W-:Y:S05]  /*0ad0*/  @P0 BRA `(.L_x_13) ;  /* 0x0000000400500947 */ /* 0x000fea0003800000 */
[----:B------:R-:W-:-:S13]  /*0ae0*/  LOP3.LUT P0, RZ, R6, 0x7fffffff, R33, 0xc8, !PT ;  /* 0x7fffffff06ff7812 */ /* 0x000fda000780c821 */
[----:B------:R-:W-:Y:S05]  /*0af0*/  @!P0 BRA `(.L_x_14) ;  /* 0x0000000400408947 */ /* 0x000fea0003800000 */
[C---:B------:R-:W-:Y:S02]  /*0b00*/  FSETP.NEU.FTZ.AND P0, PT, |R5|.reuse, +INF , PT ;  /* 0x7f8000000500780b */ /* 0x040fe40003f1d200 */
[----:B------:R-:W-:Y:S02]  /*0b10*/  FSETP.NEU.FTZ.AND P2, PT, |R6|, +INF , PT ;  /* 0x7f8000000600780b */ /* 0x000fe40003f5d200 */
[----:B------:R-:W-:-:S11]  /*0b20*/  FSETP.NEU.FTZ.AND P1, PT, |R5|, +INF , PT ;  /* 0x7f8000000500780b */ /* 0x000fd60003f3d200 */
[----:B------:R-:W-:Y:S05]  /*0b30*/  @!P2 BRA !P0, `(.L_x_14) ;  /* 0x000000040030a947 */ /* 0x000fea0004000000 */
[----:B------:R-:W-:-:S04]  /*0b40*/  LOP3.LUT P0, RZ, R33, 0x7fffffff, RZ, 0xc0, !PT ;  /* 0x7fffffff21ff7812 */ /* 0x000fc8000780c0ff */
[----:B------:R-:W-:-:S13]  /*0b50*/  PLOP3.LUT P0, PT, P2, P0, PT, 0x2f, 0xf2 ;  /* 0x0000000000f2781c */ /* 0x000fda0001700577 */
[----:B------:R-:W-:Y:S05]  /*0b60*/  @P0 BRA `(.L_x_15) ;  /* 0x00000004001c0947 */ /* 0x000fea0003800000 */
[----:B------:R-:W-:-:S04]  /*0b70*/  LOP3.LUT P0, RZ, R6, 0x7fffffff, RZ, 0xc0, !PT ;  /* 0x7fffffff06ff7812 */ /* 0x000fc8000780c0ff */
[----:B------:R-:W-:-:S13]  /*0b80*/  PLOP3.LUT P0, PT, P1, P0, PT, 0x2f, 0xf2 ;  /* 0x0000000000f2781c */ /* 0x000fda0000f00577 */
[----:B------:R-:W-:Y:S05]  /*0b90*/  @P0 BRA `(.L_x_16) ;  /* 0x0000000400040947 */ /* 0x000fea0003800000 */
[----:B------:R-:W-:Y:S01]  /*0ba0*/  VIADD R31, R32, 0xffffffff ;  /* 0xffffffff201f7836 */ /* 0x000fe20000000000 */
[----:B------:R-:W-:-:S04]  /*0bb0*/  ISETP.GE.AND P1, PT, R34, RZ, PT ;  /* 0x000000ff2200720c */ /* 0x000fc80003f26270 */
[----:B------:R-:W-:-:S09]  /*0bc0*/  ISETP.GE.AND P0, PT, R31, RZ, PT ;  /* 0x000000ff1f00720c */ /* 0x000fd20003f06270 */
[----:B------:R-:W-:-:S04]  /*0bd0*/  @!P1 FFMA R6, R6, 1.84467440737095516160e+19, RZ ;  /* 0x5f80000006069823 */ /* 0x000fc800000000ff */
[----:B------:R-:W-:Y:S01]  /*0be0*/  @P0 IMAD.MOV.U32 R31, RZ, RZ, RZ ;  /* 0x000000ffff1f0224 */ /* 0x000fe200078e00ff */
[----:B------:R-:W-:Y:S01]  /*0bf0*/  @!P0 MOV R31, 0xffffffc0 ;  /* 0xffffffc0001f8802 */ /* 0x000fe20000000f00 */
[----:B------:R-:W-:-:S04]  /*0c00*/  @!P0 FFMA R33, R5, 1.84467440737095516160e+19, RZ ;  /* 0x5f80000005218823 */ /* 0x000fc800000000ff */
[----:B------:R-:W-:-:S07]  /*0c10*/  @!P1 VIADD R31, R31, 0x40 ;  /* 0x000000401f1f9836 */ /* 0x000fce0000000000 */
.L_x_12:
[----:B------:R-:W-:Y:S01]  /*0c20*/  LEA R5, R21, 0xc0800000, 0x17 ;  /* 0xc080000015057811 */ /* 0x000fe200078eb8ff */
[----:B------:R-:W-:Y:S01]  /*0c30*/  BSSY.RECONVERGENT B4, `(.L_x_17) ;  /* 0x0000036000047945 */ /* 0x000fe20003800200 */
[----:B------:R-:W-:-:S03]  /*0c40*/  IADD3 R32, PT, PT, R32, -0x7f, RZ ;  /* 0xffffff8120207810 */ /* 0x000fc60007ffe0ff */
[----:B------:R-:W-:-:S04]  /*0c50*/  IMAD.IADD R35, R6, 0x1, -R5 ;  /* 0x0000000106237824 */ /* 0x000fc800078e0a05 */
[----:B------:R-:W0:Y:S01]  /*0c60*/  MUFU.RCP R5, R35 ;  /* 0x0000002300057308 */ /* 0x000e220000001000 */
[----:B------:R-:W-:-:S04]  /*0c70*/  FADD.FTZ R34, -R35, -RZ ;  /* 0x800000ff23227221 */ /* 0x000fc80000010100 */
[----:B0-----:R-:W-:-:S04]  /*0c80*/  FFMA R6, R5, R34, 1 ;  /* 0x3f80000005067423 */ /* 0x001fc80000000022 */
[----:B------:R-:W-:Y:S01]  /*0c90*/  FFMA R6, R5, R6, R5 ;  /* 0x0000000605067223 */ /* 0x000fe20000000005 */
[C---:B------:R-:W-:Y:S01]  /*0ca0*/  IMAD R5, R32.reuse, -0x800000, R33 ;  /* 0xff80000020057824 */ /* 0x040fe200078e0221 */
[----:B------:R-:W-:-:S03]  /*0cb0*/  IADD3 R32, PT, PT, R32, 0x7f, -R21 ;  /* 0x0000007f20207810 */ /* 0x000fc60007ffe815 */
[----:B------:R-:W-:Y:S02]  /*0cc0*/  FFMA R21, R5, R6, RZ ;  /* 0x0000000605157223 */ /* 0x000fe400000000ff */
[----:B------:R-:W-:Y:S02]  /*0cd0*/  IMAD.IADD R32, R32, 0x1, R31 ;  /* 0x0000000120207824 */ /* 0x000fe400078e021f */
[----:B------:R-:W-:-:S04]  /*0ce0*/  FFMA R33, R34, R21, R5 ;  /* 0x0000001522217223 */ /* 0x000fc80000000005 */
[----:B------:R-:W-:-:S04]  /*0cf0*/  FFMA R21, R6, R33, R21 ;  /* 0x0000002106157223 */ /* 0x000fc80000000015 */
[----:B------:R-:W-:-:S04]  /*0d00*/  FFMA R34, R34, R21, R5 ;  /* 0x0000001522227223 */ /* 0x000fc80000000005 */
[----:B------:R-:W-:-:S05]  /*0d10*/  FFMA R5, R6, R34, R21 ;  /* 0x0000002206057223 */ /* 0x000fca0000000015 */
[----:B------:R-:W-:-:S04]  /*0d20*/  SHF.R.U32.HI R31, RZ, 0x17, R5 ;  /* 0x00000017ff1f7819 */ /* 0x000fc80000011605 */
[----:B------:R-:W-:-:S05]  /*0d30*/  LOP3.LUT R31, R31, 0xff, RZ, 0xc0, !PT ;  /* 0x000000ff1f1f7812 */ /* 0x000fca00078ec0ff */
[----:B------:R-:W-:-:S05]  /*0d40*/  IMAD.IADD R31, R31, 0x1, R32 ;  /* 0x000000011f1f7824 */ /* 0x000fca00078e0220 */
[----:B------:R-:W-:-:S04]  /*0d50*/  IADD3 R33, PT, PT, R31, -0x1, RZ ;  /* 0xffffffff1f217810 */ /* 0x000fc80007ffe0ff */
[----:B------:R-:W-:-:S13]  /*0d60*/  ISETP.GE.U32.AND P0, PT, R33, 0xfe, PT ;  /* 0x000000fe2100780c */ /* 0x000fda0003f06070 */
[----:B------:R-:W-:Y:S05]  /*0d70*/  @!P0 BRA `(.L_x_18) ;  /* 0x0000000000808947 */ /* 0x000fea0003800000 */
[----:B------:R-:W-:-:S13]  /*0d80*/  ISETP.GT.AND P0, PT, R31, 0xfe, PT ;  /* 0x000000fe1f00780c */ /* 0x000fda0003f04270 */
[----:B------:R-:W-:Y:S05]  /*0d90*/  @P0 BRA `(.L_x_19) ;  /* 0x00000000006c0947 */ /* 0x000fea0003800000 */
[----:B------:R-:W-:-:S13]  /*0da0*/  ISETP.GE.AND P0, PT, R31, 0x1, PT ;  /* 0x000000011f00780c */ /* 0x000fda0003f06270 */
[----:B------:R-:W-:Y:S05]  /*0db0*/  @P0 BRA `(.L_x_20) ;  /* 0x0000000000740947 */ /* 0x000fea0003800000 */
[----:B------:R-:W-:Y:S02]  /*0dc0*/  ISETP.GE.AND P0, PT, R31, -0x18, PT ;  /* 0xffffffe81f00780c */ /* 0x000fe40003f06270 */
[----:B------:R-:W-:-:S11]  /*0dd0*/  LOP3.LUT R5, R5, 0x80000000, RZ, 0xc0, !PT ;  /* 0x8000000005057812 */ /* 0x000fd600078ec0ff */
[----:B------:R-:W-:Y:S05]  /*0de0*/  @!P0 BRA `(.L_x_20) ;  /* 0x0000000000688947 */ /* 0x000fea0003800000 */
[CCC-:B------:R-:W-:Y:S01]  /*0df0*/  FFMA.RZ R33, R6.reuse, R34.reuse, R21.reuse ;  /* 0x0000002206217223 */ /* 0x1c0fe2000000c015 */
[CCC-:B------:R-:W-:Y:S01]  /*0e00*/  FFMA.RP R32, R6.reuse, R34.reuse, R21.reuse ;  /* 0x0000002206207223 */ /* 0x1c0fe20000008015 */
[----:B------:R-:W-:Y:S01]  /*0e10*/  FFMA.RM R21, R6, R34, R21 ;  /* 0x0000002206157223 */ /* 0x000fe20000004015 */
[C---:B------:R-:W-:Y:S01]  /*0e20*/  VIADD R6, R31.reuse, 0x20 ;  /* 0x000000201f067836 */ /* 0x040fe20000000000 */
[----:B------:R-:W-:Y:S02]  /*0e30*/  ISETP.NE.AND P2, PT, R31, RZ, PT ;  /* 0x000000ff1f00720c */ /* 0x000fe40003f45270 */
[----:B------:R-:W-:Y:S02]  /*0e40*/  LOP3.LUT R33, R33, 0x7fffff, RZ, 0xc0, !PT ;  /* 0x007fffff21217812 */ /* 0x000fe400078ec0ff */
[----:B------:R-:W-:Y:S01]  /*0e50*/  FSETP.NEU.FTZ.AND P0, PT, R32, R21, PT ;  /* 0x000000152000720b */ /* 0x000fe20003f1d000 */
[----:B------:R-:W-:Y:S01]  /*0e60*/  IMAD.MOV R32, RZ, RZ, -R31 ;  /* 0x000000ffff207224 */ /* 0x000fe200078e0a1f */
[----:B------:R-:W-:-:S02]  /*0e70*/  LOP3.LUT R33, R33, 0x800000, RZ, 0xfc, !PT ;  /* 0x0080000021217812 */ /* 0x000fc400078efcff */
[----:B------:R-:W-:Y:S02]  /*0e80*/  ISETP.NE.AND P1, PT, R31, RZ, PT ;  /* 0x000000ff1f00720c */ /* 0x000fe40003f25270 */
[----:B------:R-:W-:Y:S02]  /*0e90*/  SHF.L.U32 R6, R33, R6, RZ ;  /* 0x0000000621067219 */ /* 0x000fe400000006ff */
[----:B------:R-:W-:Y:S02]  /*0ea0*/  SEL R32, R32, RZ, P2 ;  /* 0x000000ff20207207 */ /* 0x000fe40001000000 */
[----:B------:R-:W-:Y:S02]  /*0eb0*/  ISETP.NE.AND P1, PT, R6, RZ, P1 ;  /* 0x000000ff0600720c */ /* 0x000fe40000f25270 */
[----:B------:R-:W-:Y:S02]  /*0ec0*/  SHF.R.U32.HI R32, RZ, R32, R33 ;  /* 0x00000020ff207219 */ /* 0x000fe40000011621 */
[----:B------:R-:W-:-:S02]  /*0ed0*/  PLOP3.LUT P0, PT, P0, P1, PT, 0xf8, 0x8f ;  /* 0x00000000008f781c */ /* 0x000fc40000703f70 */
[----:B------:R-:W-:Y:S02]  /*0ee0*/  SHF.R.U32.HI R21, RZ, 0x1, R32 ;  /* 0x00000001ff157819 */ /* 0x000fe40000011620 */
[----:B------:R-:W-:-:S04]  /*0ef0*/  SEL R6, RZ, 0x1, !P0 ;  /* 0x00000001ff067807 */ /* 0x000fc80004000000 */
[----:B------:R-:W-:-:S04]  /*0f00*/  LOP3.LUT R31, R6, 0x1, R21, 0xf8, !PT ;  /* 0x00000001061f7812 */ /* 0x000fc800078ef815 */
[----:B------:R-:W-:-:S04]  /*0f10*/  LOP3.LUT R32, R31, R32, RZ, 0xc0, !PT ;  /* 0x000000201f207212 */ /* 0x000fc800078ec0ff */
[----:B------:R-:W-:-:S04]  /*0f20*/  IADD3 R32, PT, PT, R21, R32, RZ ;  /* 0x0000002015207210 */ /* 0x000fc80007ffe0ff */
[----:B------:R-:W-:Y:S01]  /*0f30*/  LOP3.LUT R5, R32, R5, RZ, 0xfc, !PT ;  /* 0x0000000520057212 */ /* 0x000fe200078efcff */
[----:B------:R-:W-:Y:S06]  /*0f40*/  BRA `(.L_x_20) ;  /* 0x0000000000107947 */ /* 0x000fec0003800000 */
.L_x_19:
[----:B------:R-:W-:-:S04]  /*0f50*/  LOP3.LUT R5, R5, 0x80000000, RZ, 0xc0, !PT ;  /* 0x8000000005057812 */ /* 0x000fc800078ec0ff */
[----:B------:R-:W-:Y:S01]  /*0f60*/  LOP3.LUT R5, R5, 0x7f800000, RZ, 0xfc, !PT ;  /* 0x7f80000005057812 */ /* 0x000fe200078efcff */
[----:B------:R-:W-:Y:S06]  /*0f70*/  BRA `(.L_x_20) ;  /* 0x0000000000047947 */ /* 0x000fec0003800000 */
.L_x_18:
[----:B------:R-:W-:-:S07]  /*0f80*/  IMAD R5, R32, 0x800000, R5 ;  /* 0x0080000020057824 */ /* 0x000fce00078e0205 */
.L_x_20:
[----:B------:R-:W-:Y:S05]  /*0f90*/  BSYNC.RECONVERGENT B4 ;  /* 0x0000000000047941 */ /* 0x000fea0003800200 */
.L_x_17:
[----:B------:R-:W-:Y:S05]  /*0fa0*/  BRA `(.L_x_21) ;  /* 0x0000000000207947 */ /* 0x000fea0003800000 */
.L_x_16:
[----:B------:R-:W-:-:S04]  /*0fb0*/  LOP3.LUT R5, R6, 0x80000000, R33, 0x48, !PT ;  /* 0x8000000006057812 */ /* 0x000fc800078e4821 */
[----:B------:R-:W-:Y:S01]  /*0fc0*/  LOP3.LUT R5, R5, 0x7f800000, RZ, 0xfc, !PT ;  /* 0x7f80000005057812 */ /* 0x000fe200078efcff */
[----:B------:R-:W-:Y:S06]  /*0fd0*/  BRA `(.L_x_21) ;  /* 0x0000000000147947 */ /* 0x000fec0003800000 */
.L_x_15:
[----:B------:R-:W-:Y:S01]  /*0fe0*/  LOP3.LUT R5, R6, 0x80000000, R33, 0x48, !PT ;  /* 0x8000000006057812 */ /* 0x000fe200078e4821 */
[----:B------:R-:W-:Y:S06]  /*0ff0*/  BRA `(.L_x_21) ;  /* 0x00000000000c7947 */ /* 0x000fec0003800000 */
.L_x_14:
[----:B------:R-:W0:Y:S01]  /*1000*/  MUFU.RSQ R5, -QNAN ;  /* 0xffc0000000057908 */ /* 0x000e220000001400 */
[----:B------:R-:W-:Y:S05]  /*1010*/  BRA `(.L_x_21) ;  /* 0x0000000000047947 */ /* 0x000fea0003800000 */
.L_x_13:
[----:B------:R-:W-:-:S07]  /*1020*/  FADD.FTZ R5, R5, R6 ;  /* 0x0000000605057221 */ /* 0x000fce0000010000 */
.L_x_21:
[----:B------:R-:W-:Y:S05]  /*1030*/  BSYNC.RECONVERGENT B3 ;  /* 0x0000000000037941 */ /* 0x000fea0003800200 */
.L_x_11:
[----:B------:R-:W-:-:S04]  /*1040*/  HFMA2 R21, -RZ, RZ, 0, 0 ;  /* 0x00000000ff157431 */ /* 0x000fc800000001ff */
[----:B0-----:R-:W-:Y:S05]  /*1050*/  RET.REL.NODEC R20 `(_Z24optimizedBarnesHutForcesP4BodyP10OctreeNodeii) ;  /* 0xffffffec14e87950 */ /* 0x001fea0003c3ffff */
.L_x_22:
[----:B------:R-:W-:-:S00]  /*1060*/  BRA `(.L_x_22) ;  /* 0xfffffffc00fc7947 */ /* 0x000fc0000383ffff */
[----:B------:R-:W-:-:S00]  /*1070*/  NOP ;  /* 0x0000000000007918 */ /* 0x000fc00000000000 */
        /* <DEDUP_REMOVED lines=8> */
.L_x_37:


//--------------------- .text._Z27resetAccelerationsOptimizedP4Bodyi --------------------------
	.section	.text._Z27resetAccelerationsOptimizedP4Bodyi,"ax",@progbits
	.align	128
        .global         _Z27resetAccelerationsOptimizedP4Bodyi
        .type           _Z27resetAccelerationsOptimizedP4Bodyi,@function
        .size           _Z27resetAccelerationsOptimizedP4Bodyi,(.L_x_39 - _Z27resetAccelerationsOptimizedP4Bodyi)
        .other          _Z27resetAccelerationsOptimizedP4Bodyi,@"STO_CUDA_ENTRY STV_DEFAULT"
_Z27resetAccelerationsOptimizedP4Bodyi:
.text._Z27resetAccelerationsOptimizedP4Bodyi:
[----:B------:R-:W-:Y:S01]  /*0000*/  LDC R1, c[0x0][0x37c] ;  /* 0x0000df00ff017b82 */ /* 0x000fe20000000800 */
[----:B------:R-:W0:Y:S07]  /*0010*/  S2R R0, SR_TID.X ;  /* 0x0000000000007919 */ /* 0x000e2e0000002100 */
[----:B------:R-:W0:Y:S01]  /*0020*/  S2UR UR4, SR_CTAID.X ;  /* 0x00000000000479c3 */ /* 0x000e220000002500 */
[----:B------:R-:W1:Y:S07]  /*0030*/  LDCU UR5, c[0x0][0x388] ;  /* 0x00007100ff0577ac */ /* 0x000e6e0008000800 */
[----:B------:R-:W0:Y:S02]  /*0040*/  LDC R5, c[0x0][0x360] ;  /* 0x0000d800ff057b82 */ /* 0x000e240000000800 */
[----:B0-----:R-:W-:-:S05]  /*0050*/  IMAD R5, R5, UR4, R0 ;  /* 0x0000000405057c24 */ /* 0x001fca000f8e0200 */
[----:B-1----:R-:W-:-:S13]  /*0060*/  ISETP.GE.AND P0, PT, R5, UR5, PT ;  /* 0x0000000505007c0c */ /* 0x002fda000bf06270 */
[----:B------:R-:W-:Y:S05]  /*0070*/  @P0 EXIT ;  /* 0x000000000000094d */ /* 0x000fea0003800000 */
[----:B------:R-:W0:Y:S01]  /*0080*/  LDC.64 R2, c[0x0][0x380] ;  /* 0x0000e000ff027b82 */ /* 0x000e220000000a00 */
[----:B------:R-:W1:Y:S01]  /*0090*/  LDCU.64 UR4, c[0x0][0x358] ;  /* 0x00006b00ff0477ac */ /* 0x000e620008000a00 */
[----:B0-----:R-:W-:-:S05]  /*00a0*/  IMAD.WIDE R2, R5, 0x30, R2 ;  /* 0x0000003005027825 */ /* 0x001fca00078e0202 */
[----:B-1----:R-:W-:Y:S04]  /*00b0*/  STG.E.64 desc[UR4][R2.64+0x20], RZ ;  /* 0x000020ff02007986 */ /* 0x002fe8000c101b04 */
[----:B------:R-:W-:Y:S01]  /*00c0*/  STG.E desc[UR4][R2.64+0x28], RZ ;  /* 0x000028ff02007986 */ /* 0x000fe2000c101904 */
[----:B------:R-:W-:Y:S05]  /*00d0*/  EXIT ;  /* 0x000000000000794d */ /* 0x000fea0003800000 */
.L_x_23:
        /* <DEDUP_REMOVED lines=10> */
.L_x_39:


//--------------------- .text._Z29completeVerletUpdateOptimizedP4Bodyi --------------------------
	.section	.text._Z29completeVerletUpdateOptimizedP4Bodyi,"ax",@progbits
	.align	128
        .global         _Z29completeVerletUpdateOptimizedP4Bodyi
        .type           _Z29completeVerletUpdateOptimizedP4Bodyi,@function
        .size           _Z29completeVerletUpdateOptimizedP4Bodyi,(.L_x_40 - _Z29completeVerletUpdateOptimizedP4Bodyi)
        .other          _Z29completeVerletUpdateOptimizedP4Bodyi,@"STO_CUDA_ENTRY STV_DEFAULT"
_Z29completeVerletUpdateOptimizedP4Bodyi:
.text._Z29completeVerletUpdateOptimizedP4Bodyi:
        /* <DEDUP_REMOVED lines=9> */
[----:B------:R-:W1:Y:S07]  /*0090*/  LDCU.64 UR4, c[0x0][0x358] ;  /* 0x00006b00ff0477ac */ /* 0x000e6e0008000a00 */
[----:B------:R-:W2:Y:S01]  /*00a0*/  LDC R9, c[0x3][0xc] ;  /* 0x00c00300ff097b82 */ /* 0x000ea20000000800 */
[----:B0-----:R-:W-:-:S05]  /*00b0*/  IMAD.WIDE R2, R5, 0x30, R2 ;  /* 0x0000003005027825 */ /* 0x001fca00078e0202 */
[----:B-1----:R-:W3:Y:S04]  /*00c0*/  LDG.E.128 R4, desc[UR4][R2.64+0x20] ;  /* 0x0000200402047981 */ /* 0x002ee8000c1e1d00 */
[----:B------:R-:W3:Y:S01]  /*00d0*/  LDG.E.128 R12, desc[UR4][R2.64+0x10] ;  /* 0x00001004020c7981 */ /* 0x000ee2000c1e1d00 */
[----:B--2---:R-:W-:-:S04]  /*00e0*/  FMUL R9, R9, 0.5 ;  /* 0x3f00000009097820 */ /* 0x004fc80000400000 */
[-C--:B---3--:R-:W-:Y:S01]  /*00f0*/  FFMA R4, R4, R9.reuse, R12 ;  /* 0x0000000904047223 */ /* 0x088fe2000000000c */
[-C--:B------:R-:W-:Y:S01]  /*0100*/  FFMA R5, R5, R9.reuse, R13 ;  /* 0x0000000905057223 */ /* 0x080fe2000000000d */
[----:B------:R-:W-:-:S04]  /*0110*/  FFMA R9, R6, R9, R14 ;  /* 0x0000000906097223 */ /* 0x000fc8000000000e */
[----:B------:R-:W-:Y:S04]  /*0120*/  STG.E.64 desc[UR4][R2.64+0x10], R4 ;  /* 0x0000100402007986 */ /* 0x000fe8000c101b04 */
[----:B------:R-:W-:Y:S01]  /*0130*/  STG.E desc[UR4][R2.64+0x18], R9 ;  /* 0x0000180902007986 */ /* 0x000fe2000c101904 */
[----:B------:R-:W-:Y:S05]  /*0140*/  EXIT ;  /* 0x000000000000794d */ /* 0x000fea0003800000 */
.L_x_24:
        /* <DEDUP_REMOVED lines=11> */
.L_x_40:


//--------------------- .text._Z21updateBodiesOptimizedP4Bodyi --------------------------
	.section	.text._Z21updateBodiesOptimizedP4Bodyi,"ax",@progbits
	.align	128
        .global         _Z21updateBodiesOptimizedP4Bodyi
        .type           _Z21updateBodiesOptimizedP4Bodyi,@function
        .size           _Z21updateBodiesOptimizedP4Bodyi,(.L_x_41 - _Z21updateBodiesOptimizedP4Bodyi)
        .other          _Z21updateBodiesOptimizedP4Bodyi,@"STO_CUDA_ENTRY STV_DEFAULT"
_Z21updateBodiesOptimizedP4Bodyi:
.text._Z21updateBodiesOptimizedP4Bodyi:
        /* <DEDUP_REMOVED lines=10> */
[----:B------:R-:W2:Y:S08]  /*00a0*/  LDC R16, c[0x3][0xc] ;  /* 0x00c00300ff107b82 */ /* 0x000eb00000000800 */
[----:B------:R-:W3:Y:S01]  /*00b0*/  LDC R19, c[0x3][0x10] ;  /* 0x00c00400ff137b82 */ /* 0x000ee20000000800 */
[----:B0-----:R-:W-:-:S05]  /*00c0*/  IMAD.WIDE R2, R5, 0x30, R2 ;  /* 0x0000003005027825 */ /* 0x001fca00078e0202 */
[----:B-1----:R-:W4:Y:S04]  /*00d0*/  LDG.E.128 R8, desc[UR4][R2.64+0x20] ;  /* 0x0000200402087981 */ /* 0x002f28000c1e1d00 */
[----:B------:R-:W4:Y:S04]  /*00e0*/  LDG.E.128 R12, desc[UR4][R2.64+0x10] ;  /* 0x00001004020c7981 */ /* 0x000f28000c1e1d00 */
[----:B------:R-:W5:Y:S01]  /*00f0*/  LDG.E.128 R4, desc[UR4][R2.64] ;  /* 0x0000000402047981 */ /* 0x000f62000c1e1d00 */
[----:B--2---:R-:W-:Y:S01]  /*0100*/  FMUL R17, R16, 0.5 ;  /* 0x3f00000010117820 */ /* 0x004fe20000400000 */
[----:B------:R-:W-:Y:S01]  /*0110*/  PLOP3.LUT P0, PT, PT, PT, PT, 0x80, 0x8 ;  /* 0x000000000008781c */ /* 0x000fe20003f0f070 */
[----:B---3--:R-:W-:-:S02]  /*0120*/  FMUL R0, R19, R19 ;  /* 0x0000001313007220 */ /* 0x008fc40000400000 */
[-C--:B----4-:R-:W-:Y:S01]  /*0130*/  FFMA R9, R9, R17.reuse, R13 ;  /* 0x0000001109097223 */ /* 0x090fe2000000000d */
[-C--:B------:R-:W-:Y:S01]  /*0140*/  FFMA R8, R8, R17.reuse, R12 ;  /* 0x0000001108087223 */ /* 0x080fe2000000000c */
[----:B------:R-:W-:Y:S02]  /*0150*/  FFMA R17, R10, R17, R14 ;  /* 0x000000110a117223 */ /* 0x000fe4000000000e */
[----:B------:R-:W-:Y:S02]  /*0160*/  FMUL R11, R9, R9 ;  /* 0x00000009090b7220 */ /* 0x000fe40000400000 */
[----:B------:R0:W-:Y:S02]  /*0170*/  STG.E.64 desc[UR4][R2.64+0x10], R8 ;  /* 0x0000100802007986 */ /* 0x0001e4000c101b04 */
[----:B------:R-:W-:Y:S02]  /*0180*/  FFMA R11, R8, R8, R11 ;  /* 0x00000008080b7223 */ /* 0x000fe4000000000b */
[----:B------:R1:W-:Y:S02]  /*0190*/  STG.E desc[UR4][R2.64+0x18], R17 ;  /* 0x0000181102007986 */ /* 0x0003e4000c101904 */
[----:B------:R-:W-:-:S05]  /*01a0*/  FFMA R11, R17, R17, R11 ;  /* 0x00000011110b7223 */ /* 0x000fca000000000b */
[----:B------:R-:W-:-:S13]  /*01b0*/  FSETP.GT.AND P1, PT, R11, R0, PT ;  /* 0x000000000b00720b */ /* 0x000fda0003f24000 */
[----:B------:R-:W-:-:S04]  /*01c0*/  @P1 FSETP.GEU.AND P2, PT, |R11|, 1.175494350822287508e-38, PT ;  /* 0x008000000b00180b */ /* 0x000fc80003f4e200 */
[----:B------:R-:W-:-:S13]  /*01d0*/  @P1 PLOP3.LUT P0, PT, P2, PT, PT, 0x80, 0x8 ;  /* 0x000000000008181c */ /* 0x000fda000170f070 */
[----:B------:R-:W-:-:S04]  /*01e0*/  @!P0 FMUL R11, R11, 16777216 ;  /* 0x4b8000000b0b8820 */ /* 0x000fc80000400000 */
[----:B------:R-:W2:Y:S02]  /*01f0*/  @P1 MUFU.RSQ R0, R11 ;  /* 0x0000000b00001308 */ /* 0x000ea40000001400 */
[----:B--2---:R-:W-:-:S04]  /*0200*/  @!P0 FMUL R0, R0, 4096 ;  /* 0x4580000000008820 */ /* 0x004fc80000400000 */
[----:B------:R-:W-:-:S04]  /*0210*/  @P1 FMUL R0, R0, R19 ;  /* 0x0000001300001220 */ /* 0x000fc80000400000 */
[-C--:B0-----:R-:W-:Y:S01]  /*0220*/  @P1 FMUL R8, R8, R0.reuse ;  /* 0x0000000008081220 */ /* 0x081fe20000400000 */
[-C--:B------:R-:W-:Y:S01]  /*0230*/  @P1 FMUL R9, R9, R0.reuse ;  /* 0x0000000009091220 */ /* 0x080fe20000400000 */
[----:B-1----:R-:W-:Y:S02]  /*0240*/  @P1 FMUL R17, R17, R0 ;  /* 0x0000000011111220 */ /* 0x002fe40000400000 */
[-C--:B-----5:R-:W-:Y:S01]  /*0250*/  FFMA R4, R8, R16.reuse, R4 ;  /* 0x0000001008047223 */ /* 0x0a0fe20000000004 */
[-C--:B------:R-:W-:Y:S01]  /*0260*/  FFMA R5, R9, R16.reuse, R5 ;  /* 0x0000001009057223 */ /* 0x080fe20000000005 */
[----:B------:R-:W-:Y:S01]  /*0270*/  FFMA R7, R17, R16, R6 ;  /* 0x0000001011077223 */ /* 0x000fe20000000006 */
[----:B------:R-:W-:Y:S04]  /*0280*/  @P1 STG.E.64 desc[UR4][R2.64+0x10], R8 ;  /* 0x0000100802001986 */ /* 0x000fe8000c101b04 */
[----:B------:R-:W-:Y:S04]  /*0290*/  @P1 STG.E desc[UR4][R2.64+0x18], R17 ;  /* 0x0000181102001986 */ /* 0x000fe8000c101904 */
[----:B------:R-:W-:Y:S04]  /*02a0*/  STG.E.64 desc[UR4][R2.64], R4 ;  /* 0x0000000402007986 */ /* 0x000fe8000c101b04 */
[----:B------:R-:W-:Y:S01]  /*02b0*/  STG.E desc[UR4][R2.64+0x8], R7 ;  /* 0x0000080702007986 */ /* 0x000fe2000c101904 */
[----:B------:R-:W-:Y:S05]  /*02c0*/  EXIT ;  /* 0x000000000000794d */ /* 0x000fea0003800000 */
.L_x_25:
        /* <DEDUP_REMOVED lines=11> */
.L_x_41:


//--------------------- .text._Z19warpOptimizedForcesP4Bodyi --------------------------
	.section	.text._Z19warpOptimizedForcesP4Bodyi,"ax",@progbits
	.align	128
        .global         _Z19warpOptimizedForcesP4Bodyi
        .type           _Z19warpOptimizedForcesP4Bodyi,@function
        .size           _Z19warpOptimizedForcesP4Bodyi,(.L_x_42 - _Z19warpOptimizedForcesP4Bodyi)
        .other          _Z19warpOptimizedForcesP4Bodyi,@"STO_CUDA_ENTRY STV_DEFAULT"
_Z19warpOptimizedForcesP4Bodyi:
.text._Z19warpOptimizedForcesP4Bodyi:
[----:B------:R-:W-:Y:S01]  /*0000*/  LDC R1, c[0x0][0x37c] ;  /* 0x0000df00ff017b82 */ /* 0x000fe20000000800 */
[----:B------:R-:W0:Y:S07]  /*0010*/  S2R R11, SR_TID.X ;  /* 0x00000000000b7919 */ /* 0x000e2e0000002100 */
[----:B------:R-:W1:Y:S01]  /*0020*/  S2UR UR5, SR_CTAID.X ;  /* 0x00000000000579c3 */ /* 0x000e620000002500 */
[----:B------:R-:W1:Y:S01]  /*0030*/  LDCU UR4, c[0x0][0x360] ;  /* 0x00006c00ff0477ac */ /* 0x000e620008000800 */
[----:B------:R-:W2:Y:S01]  /*0040*/  LDCU UR7, c[0x0][0x388] ;  /* 0x00007100ff0777ac */ /* 0x000ea20008000800 */
[----:B-1----:R-:W-:-:S06]  /*0050*/  UIMAD UR5, UR5, UR4, URZ ;  /* 0x00000004050572a4 */ /* 0x002fcc000f8e02ff */
[----:B0-----:R-:W-:-:S04]  /*0060*/  IADD3 R15, PT, PT, R11, UR5, RZ ;  /* 0x000000050b0f7c10 */ /* 0x001fc8000fffe0ff */
[----:B--2---:R-:W-:-:S13]  /*0070*/  ISETP.GE.AND P0, PT, R15, UR7, PT ;  /* 0x000000070f007c0c */ /* 0x004fda000bf06270 */
[----:B------:R-:W-:Y:S05]  /*0080*/  @P0 EXIT ;  /* 0x000000000000094d */ /* 0x000fea0003800000 */
[----:B------:R-:W0:Y:S01]  /*0090*/  LDC.64 R8, c[0x0][0x380] ;  /* 0x0000e000ff087b82 */ /* 0x000e220000000a00 */
[----:B------:R-:W-:Y:S01]  /*00a0*/  UISETP.GE.AND UP0, UPT, UR7, 0x1, UPT ;  /* 0x000000010700788c */ /* 0x000fe2000bf06270 */
[----:B------:R-:W-:Y:S01]  /*00b0*/  HFMA2 R26, -RZ, RZ, 0, 0 ;  /* 0x00000000ff1a7431 */ /* 0x000fe200000001ff */
[----:B------:R-:W-:Y:S01]  /*00c0*/  LOP3.LUT R0, R11, 0x1f, RZ, 0xc0, !PT ;  /* 0x0000001f0b007812 */ /* 0x000fe200078ec0ff */
[----:B------:R-:W-:Y:S01]  /*00d0*/  HFMA2 R21, -RZ, RZ, 0, 0 ;  /* 0x00000000ff157431 */ /* 0x000fe200000001ff */
[----:B------:R-:W-:Y:S01]  /*00e0*/  MOV R22, RZ ;  /* 0x000000ff00167202 */ /* 0x000fe20000000f00 */
[----:B------:R-:W1:Y:S01]  /*00f0*/  LDCU.64 UR8, c[0x0][0x358] ;  /* 0x00006b00ff0877ac */ /* 0x000e620008000a00 */
[----:B0-----:R-:W-:-:S03]  /*0100*/  IMAD.WIDE R2, R15, 0x30, R8 ;  /* 0x000000300f027825 */ /* 0x001fc600078e0208 */
[----:B-1----:R-:W-:Y:S05]  /*0110*/  BRA.U !UP0, `(.L_x_26) ;  /* 0x0000000d08407547 */ /* 0x002fea000b800000 */
[----:B------:R0:W5:Y:S01]  /*0120*/  LDG.E.128 R4, desc[UR8][R2.64] ;  /* 0x0000000802047981 */ /* 0x000162000c1e1d00 */
[----:B------:R-:W-:Y:S01]  /*0130*/  UISETP.GE.U32.AND UP0, UPT, UR7, 0x61, UPT ;  /* 0x000000610700788c */ /* 0x000fe2000bf06070 */
[----:B------:R-:W-:Y:S01]  /*0140*/  MOV R21, RZ ;  /* 0x000000ff00157202 */ /* 0x000fe20000000f00 */
[----:B------:R-:W-:Y:S01]  /*0150*/  UIADD3 UR4, UPT, UPT, UR7, -0x1, URZ ;  /* 0xffffffff07047890 */ /* 0x000fe2000fffe0ff */
[----:B------:R-:W-:Y:S02]  /*0160*/  MOV R22, RZ ;  /* 0x000000ff00167202 */ /* 0x000fe40000000f00 */
[----:B------:R-:W-:Y:S01]  /*0170*/  MOV R26, RZ ;  /* 0x000000ff001a7202 */ /* 0x000fe20000000f00 */
[----:B------:R-:W-:-:S03]  /*0180*/  ULEA.HI UR6, UR4, 0x1, URZ, 0x1b ;  /* 0x0000000104067891 */ /* 0x000fc6000f8fd8ff */
[----:B------:R-:W-:Y:S01]  /*0190*/  UMOV UR4, URZ ;  /* 0x000000ff00047c82 */ /* 0x000fe20008000000 */
[----:B0-----:R-:W-:Y:S08]  /*01a0*/  BRA.U !UP0, `(.L_x_27) ;  /* 0x0000000908547547 */ /* 0x001ff0000b800000 */
[C---:B------:R-:W-:Y:S01]  /*01b0*/  IMAD.WIDE.U32 R8, R0.reuse, 0x30, R8 ;  /* 0x0000003000087825 */ /* 0x040fe200078e0008 */
[----:B------:R-:W-:Y:S01]  /*01c0*/  ULOP3.LUT UR6, UR6, 0xffffffc, URZ, 0xc0, !UPT ;  /* 0x0ffffffc06067892 */ /* 0x000fe2000f8ec0ff */
[----:B------:R-:W-:Y:S01]  /*01d0*/  IADD3 R14, PT, PT, R0, -UR5, -R11 ;  /* 0x80000005000e7c10 */ /* 0x000fe2000fffe80b */
[----:B------:R-:W0:Y:S01]  /*01e0*/  LDCU UR7, c[0x0][0x388] ;  /* 0x00007100ff0777ac */ /* 0x000e220008000800 */
[----:B------:R-:W-:Y:S02]  /*01f0*/  IADD3 R20, PT, PT, R15, -0x60, -R0 ;  /* 0xffffffa00f147810 */ /* 0x000fe40007ffe800 */
[----:B------:R-:W-:Y:S01]  /*0200*/  IADD3 R12, P0, PT, R8, 0xc00, RZ ;  /* 0x00000c00080c7810 */ /* 0x000fe20007f1e0ff */
[----:B------:R-:W1:Y:S01]  /*0210*/  LDCU.64 UR10, c[0x3][URZ] ;  /* 0x00c00000ff0a77ac */ /* 0x000e620008000a00 */
[----:B------:R-:W-:Y:S02]  /*0220*/  MOV R21, RZ ;  /* 0x000000ff00157202 */ /* 0x000fe40000000f00 */
[----:B------:R-:W-:Y:S01]  /*0230*/  IADD3.X R13, PT, PT, RZ, R9, RZ, P0, !PT ;  /* 0x00000009ff0d7210 */ /* 0x000fe200007fe4ff */
[----:B------:R-:W-:Y:S01]  /*0240*/  UIADD3 UR6, UPT, UPT, -UR6, URZ, URZ ;  /* 0x000000ff06067290 */ /* 0x000fe2000fffe1ff */
[----:B-----5:R-:W-:Y:S01]  /*0250*/  MOV R7, R0 ;  /* 0x0000000000077202 */ /* 0x020fe20000000f00 */
[----:B------:R-:W-:-:S10]  /*0260*/  UMOV UR4, 0x40 ;  /* 0x0000004000047882 */ /* 0x000fd40000000000 */
.L_x_28:
[----:B0-----:R-:W-:-:S13]  /*0270*/  ISETP.GE.AND P0, PT, R7, UR7, PT ;  /* 0x0000000707007c0c */ /* 0x001fda000bf06270 */
[----:B------:R-:W2:Y:S01]  /*0280*/  @!P0 LDG.E.128 R8, desc[UR8][R12.64+-0xc00] ;  /* 0xfff400080c088981 */ /* 0x000ea2000c1e1d00 */
[----:B------:R-:W-:-:S04]  /*0290*/  IADD3 R16, PT, PT, R7, 0x20, RZ ;  /* 0x0000002007107810 */ /* 0x000fc80007ffe0ff */
[----:B------:R-:W-:Y:S01]  /*02a0*/  ISETP.GE.AND P0, PT, R16, UR7, PT ;  /* 0x0000000710007c0c */ /* 0x000fe2000bf06270 */
[----:B------:R-:W-:Y:S01]  /*02b0*/  NOP ;  /* 0x0000000000007918 */ /* 0x000fe20000000000 */
[----:B--2---:R-:W0:Y:S04]  /*02c0*/  SHFL.IDX PT, R23, R8, R0, 0x1f ;  /* 0x00001f0008177589 */ /* 0x004e2800000e0000 */
[----:B------:R-:W2:Y:S04]  /*02d0*/  SHFL.IDX PT, R24, R9, R0, 0x1f ;  /* 0x00001f0009187589 */ /* 0x000ea800000e0000 */
[----:B------:R-:W3:Y:S04]  /*02e0*/  SHFL.IDX PT, R25, R10, R0, 0x1f ;  /* 0x00001f000a197589 */ /* 0x000ee800000e0000 */
[----:B------:R-:W4:Y:S01]  /*02f0*/  SHFL.IDX PT, R11, R11, R0, 0x1f ;  /* 0x00001f000b0b7589 */ /* 0x000f2200000e0000 */
[----:B0-----:R-:W-:-:S02]  /*0300*/  MOV R16, R23 ;  /* 0x0000001700107202 */ /* 0x001fc40000000f00 */
[----:B--2---:R-:W-:Y:S02]  /*0310*/  MOV R17, R24 ;  /* 0x0000001800117202 */ /* 0x004fe40000000f00 */
[----:B---3--:R-:W-:Y:S02]  /*0320*/  MOV R18, R25 ;  /* 0x0000001900127202 */ /* 0x008fe40000000f00 */
[----:B----4-:R-:W-:-:S06]  /*0330*/  MOV R19, R11 ;  /* 0x0000000b00137202 */ /* 0x010fcc0000000f00 */
[----:B------:R-:W2:Y:S01]  /*0340*/  @!P0 LDG.E.128 R16, desc[UR8][R12.64+-0x600] ;  /* 0xfffa00080c108981 */ /* 0x000ea2000c1e1d00 */
[----:B------:R-:W-:Y:S01]  /*0350*/  FADD R9, -R5, R24 ;  /* 0x0000001805097221 */ /* 0x000fe20000000100 */
[----:B------:R-:W-:Y:S01]  /*0360*/  FADD R23, -R4, R23 ;  /* 0x0000001704177221 */ /* 0x000fe20000000100 */
[----:B------:R-:W-:Y:S01]  /*0370*/  FADD R24, -R6, R25 ;  /* 0x0000001906187221 */ /* 0x000fe20000000100 */
[----:B-1----:R-:W-:Y:S01]  /*0380*/  FMUL R11, R11, UR10 ;  /* 0x0000000a0b0b7c20 */ /* 0x002fe20008400000 */
[----:B------:R-:W-:-:S04]  /*0390*/  FMUL R8, R9, R9 ;  /* 0x0000000909087220 */ /* 0x000fc80000400000 */
[----:B------:R-:W-:-:S04]  /*03a0*/  FFMA R25, R23, R23, R8 ;  /* 0x0000001717197223 */ /* 0x000fc80000000008 */
[----:B------:R-:W-:-:S04]  /*03b0*/  FFMA R25, R24, R24, R25 ;  /* 0x0000001818197223 */ /* 0x000fc80000000019 */
[----:B------:R-:W-:-:S05]  /*03c0*/  FADD R8, R25, UR11 ;  /* 0x0000000b19087e21 */ /* 0x000fca0008000000 */
[----:B------:R-:W-:-:S13]  /*03d0*/  FSETP.GEU.AND P0, PT, |R8|, 1.175494350822287508e-38, PT ;  /* 0x008000000800780b */ /* 0x000fda0003f0e200 */
[----:B------:R-:W-:-:S04]  /*03e0*/  @!P0 FMUL R8, R8, 16777216 ;  /* 0x4b80000008088820 */ /* 0x000fc80000400000 */
[----:B------:R-:W0:Y:S02]  /*03f0*/  MUFU.RSQ R10, R8 ;  /* 0x00000008000a7308 */ /* 0x000e240000001400 */
[----:B0-----:R-:W-:Y:S01]  /*0400*/  @!P0 FMUL R10, R10, 4096 ;  /* 0x458000000a0a8820 */ /* 0x001fe20000400000 */
[----:B------:R-:W-:-:S03]  /*0410*/  ISETP.NE.AND P0, PT, R20, -0x60, PT ;  /* 0xffffffa01400780c */ /* 0x000fc60003f05270 */
[----:B------:R-:W-:-:S04]  /*0420*/  FMUL R8, R10, R10 ;  /* 0x0000000a0a087220 */ /* 0x000fc80000400000 */
[----:B------:R-:W-:Y:S01]  /*0430*/  FMUL R10, R10, R8 ;  /* 0x000000080a0a7220 */ /* 0x000fe20000400000 */
[----:B------:R-:W-:-:S03]  /*0440*/  FSEL R8, RZ, 1, !P0 ;  /* 0x3f800000ff087808 */ /* 0x000fc60004000000 */
[----:B------:R-:W-:Y:S01]  /*0450*/  FMUL R11, R10, R11 ;  /* 0x0000000b0a0b7220 */ /* 0x000fe20000400000 */
[----:B------:R-:W-:-:S04]  /*0460*/  IADD3 R10, PT, PT, R7, 0x40, RZ ;  /* 0x00000040070a7810 */ /* 0x000fc80007ffe0ff */
[----:B------:R-:W-:Y:S01]  /*0470*/  ISETP.GE.AND P0, PT, R10, UR7, PT ;  /* 0x000000070a007c0c */ /* 0x000fe2000bf06270 */
[----:B------:R-:W-:Y:S01]  /*0480*/  NOP ;  /* 0x0000000000007918 */ /* 0x000fe20000000000 */
[----:B--2---:R0:W1:Y:S04]  /*0490*/  SHFL.IDX PT, R27, R16, R0, 0x1f ;  /* 0x00001f00101b7589 */ /* 0x00406800000e0000 */
[----:B------:R-:W2:Y:S04]  /*04a0*/  SHFL.IDX PT, R28, R17, R0, 0x1f ;  /* 0x00001f00111c7589 */ /* 0x000ea800000e0000 */
[----:B------:R-:W3:Y:S01]  /*04b0*/  SHFL.IDX PT, R29, R18, R0, 0x1f ;  /* 0x00001f00121d7589 */ /* 0x000ee200000e0000 */
[----:B0-----:R-:W-:-:S03]  /*04c0*/  FMUL R16, R8, R11 ;  /* 0x0000000b08107220 */ /* 0x001fc60000400000 */
[----:B------:R-:W0:Y:S01]  /*04d0*/  SHFL.IDX PT, R25, R19, R0, 0x1f ;  /* 0x00001f0013197589 */ /* 0x000e2200000e0000 */
[-C--:B------:R-:W-:Y:S01]  /*04e0*/  FFMA R22, R9, R16.reuse, R22 ;  /* 0x0000001009167223 */ /* 0x080fe20000000016 */
[----:B------:R-:W-:Y:S01]  /*04f0*/  FFMA R26, R23, R16, R26 ;  /* 0x00000010171a7223 */ /* 0x000fe2000000001a */
[----:B-1----:R-:W-:Y:S02]  /*0500*/  MOV R8, R27 ;  /* 0x0000001b00087202 */ /* 0x002fe40000000f00 */
[----:B--2---:R-:W-:Y:S02]  /*0510*/  MOV R9, R28 ;  /* 0x0000001c00097202 */ /* 0x004fe40000000f00 */
[----:B---3--:R-:W-:Y:S02]  /*0520*/  MOV R10, R29 ;  /* 0x0000001d000a7202 */ /* 0x008fe40000000f00 */
[----:B0-----:R-:W-:-:S06]  /*0530*/  MOV R11, R25 ;  /* 0x00000019000b7202 */ /* 0x001fcc0000000f00 */
[----:B------:R-:W2:Y:S01]  /*0540*/  @!P0 LDG.E.128 R8, desc[UR8][R12.64] ;  /* 0x000000080c088981 */ /* 0x000ea2000c1e1d00 */
[----:B------:R-:W-:Y:S01]  /*0550*/  FADD R23, -R5, R28 ;  /* 0x0000001c05177221 */ /* 0x000fe20000000100 */
[----:B------:R-:W-:Y:S01]  /*0560*/  FADD R28, -R4, R27 ;  /* 0x0000001b041c7221 */ /* 0x000fe20000000100 */
[----:B------:R-:W-:Y:S01]  /*0570*/  FADD R17, -R6, R29 ;  /* 0x0000001d06117221 */ /* 0x000fe20000000100 */
[----:B------:R-:W-:Y:S01]  /*0580*/  FFMA R16, R24, R16, R21 ;  /* 0x0000001018107223 */ /* 0x000fe20000000015 */
[----:B------:R-:W-:Y:S01]  /*0590*/  FMUL R19, R23, R23 ;  /* 0x0000001717137220 */ /* 0x000fe20000400000 */
[----:B------:R-:W-:-:S03]  /*05a0*/  FMUL R25, R25, UR10 ;  /* 0x0000000a19197c20 */ /* 0x000fc60008400000 */
[----:B------:R-:W-:-:S04]  /*05b0*/  FFMA R18, R28, R28, R19 ;  /* 0x0000001c1c127223 */ /* 0x000fc80000000013 */
[----:B------:R-:W-:-:S04]  /*05c0*/  FFMA R18, R17, R17, R18 ;  /* 0x0000001111127223 */ /* 0x000fc80000000012 */
[----:B------:R-:W-:-:S05]  /*05d0*/  FADD R27, R18, UR11 ;  /* 0x0000000b121b7e21 */ /* 0x000fca0008000000 */
[----:B------:R-:W-:-:S13]  /*05e0*/  FSETP.GEU.AND P0, PT, |R27|, 1.175494350822287508e-38, PT ;  /* 0x008000001b00780b */ /* 0x000fda0003f0e200 */
[----:B------:R-:W-:-:S04]  /*05f0*/  @!P0 FMUL R27, R27, 16777216 ;  /* 0x4b8000001b1b8820 */ /* 0x000fc80000400000 */
[----:B------:R-:W0:Y:S02]  /*0600*/  MUFU.RSQ R29, R27 ;  /* 0x0000001b001d7308 */ /* 0x000e240000001400 */
[----:B0-----:R-:W-:Y:S01]  /*0610*/  @!P0 FMUL R29, R29, 4096 ;  /* 0x458000001d1d8820 */ /* 0x001fe20000400000 */
[----:B------:R-:W-:-:S04]  /*0620*/  ISETP.NE.AND P0, PT, R20, -0x40, PT ;  /* 0xffffffc01400780c */ /* 0x000fc80003f05270 */
[----:B------:R-:W-:Y:S01]  /*0630*/  FSEL R27, RZ, 1, !P0 ;  /* 0x3f800000ff1b7808 */ /* 0x000fe20004000000 */
[----:B------:R-:W-:Y:S01]  /*0640*/  NOP ;  /* 0x0000000000007918 */ /* 0x000fe20000000000 */
[----:B--2---:R0:W1:Y:S04]  /*0650*/  SHFL.IDX PT, R19, R8, R0, 0x1f ;  /* 0x00001f0008137589 */ /* 0x00406800000e0000 */
[----:B------:R-:W2:Y:S04]  /*0660*/  SHFL.IDX PT, R24, R9, R0, 0x1f ;  /* 0x00001f0009187589 */ /* 0x000ea800000e0000 */
[----:B------:R-:W3:Y:S01]  /*0670*/  SHFL.IDX PT, R21, R10, R0, 0x1f ;  /* 0x00001f000a157589 */ /* 0x000ee200000e0000 */
[----:B0-----:R-:W-:-:S03]  /*0680*/  FMUL R8, R29, R29 ;  /* 0x0000001d1d087220 */ /* 0x001fc60000400000 */
[----:B------:R-:W0:Y:S01]  /*0690*/  SHFL.IDX PT, R18, R11, R0, 0x1f ;  /* 0x00001f000b127589 */ /* 0x000e2200000e0000 */
[----:B------:R-:W-:Y:S01]  /*06a0*/  FMUL R29, R29, R8 ;  /* 0x000000081d1d7220 */ /* 0x000fe20000400000 */
[----:B------:R-:W-:-:S03]  /*06b0*/  IADD3 R8, PT, PT, R7, 0x60, RZ ;  /* 0x0000006007087810 */ /* 0x000fc60007ffe0ff */
[----:B------:R-:W-:Y:S01]  /*06c0*/  FMUL R25, R29, R25 ;  /* 0x000000191d197220 */ /* 0x000fe20000400000 */
[----:B------:R-:W-:-:S03]  /*06d0*/  ISETP.GE.AND P0, PT, R8, UR7, PT ;  /* 0x0000000708007c0c */ /* 0x000fc6000bf06270 */
[----:B------:R-:W-:Y:S01]  /*06e0*/  FMUL R27, R27, R25 ;  /* 0x000000191b1b7220 */ /* 0x000fe20000400000 */
[----:B-1----:R-:W-:-:S03]  /*06f0*/  MOV R8, R19 ;  /* 0x0000001300087202 */ /* 0x002fc60000000f00 */
[-C--:B------:R-:W-:Y:S01]  /*0700*/  FFMA R22, R23, R27.reuse, R22 ;  /* 0x0000001b17167223 */ /* 0x080fe20000000016 */
[----:B------:R-:W-:Y:S01]  /*0710*/  FFMA R25, R28, R27, R26 ;  /* 0x0000001b1c197223 */ /* 0x000fe2000000001a */
[----:B--2---:R-:W-:Y:S02]  /*0720*/  MOV R9, R24 ;  /* 0x0000001800097202 */ /* 0x004fe40000000f00 */
[----:B---3--:R-:W-:Y:S02]  /*0730*/  MOV R10, R21 ;  /* 0x00000015000a7202 */ /* 0x008fe40000000f00 */
[----:B0-----:R-:W-:-:S06]  /*0740*/  MOV R11, R18 ;  /* 0x00000012000b7202 */ /* 0x001fcc0000000f00 */
[----:B------:R-:W2:Y:S01]  /*0750*/  @!P0 LDG.E.128 R8, desc[UR8][R12.64+0x600] ;  /* 0x000600080c088981 */ /* 0x000ea2000c1e1d00 */
[----:B------:R-:W-:Y:S01]  /*0760*/  FADD R23, -R5, R24 ;  /* 0x0000001805177221 */ /* 0x000fe20000000100 */
[----:B------:R-:W-:Y:S01]  /*0770*/  FADD R26, -R4, R19 ;  /* 0x00000013041a7221 */ /* 0x000fe20000000100 */
[----:B------:R-:W-:Y:S01]  /*0780*/  FFMA R16, R17, R27, R16 ;  /* 0x0000001b11107223 */ /* 0x000fe20000000010 */
[----:B------:R-:W-:Y:S01]  /*0790*/  FADD R17, -R6, R21 ;  /* 0x0000001506117221 */ /* 0x000fe20000000100 */
[----:B------:R-:W-:Y:S01]  /*07a0*/  FMUL R19, R23, R23 ;  /* 0x0000001717137220 */ /* 0x000fe20000400000 */
[----:B------:R-:W-:Y:S01]  /*07b0*/  UIADD3 UR6, UPT, UPT, UR6, 0x4, URZ ;  /* 0x0000000406067890 */ /* 0x000fe2000fffe0ff */
[----:B------:R-:W-:Y:S01]  /*07c0*/  IADD3 R7, PT, PT, R7, 0x80, RZ ;  /* 0x0000008007077810 */ /* 0x000fe20007ffe0ff */
[----:B------:R-:W-:Y:S01]  /*07d0*/  UIADD3 UR4, UPT, UPT, UR4, 0x80, URZ ;  /* 0x0000008004047890 */ /* 0x000fe2000fffe0ff */
[----:B------:R-:W-:Y:S01]  /*07e0*/  FFMA R24, R26, R26, R19 ;  /* 0x0000001a1a187223 */ /* 0x000fe20000000013 */
[----:B------:R-:W-:-:S03]  /*07f0*/  UISETP.NE.AND UP0, UPT, UR6, URZ, UPT ;  /* 0x000000ff0600728c */ /* 0x000fc6000bf05270 */
[----:B------:R-:W-:-:S04]  /*0800*/  FFMA R24, R17, R17, R24 ;  /* 0x0000001111187223 */ /* 0x000fc80000000018 */
[----:B------:R-:W-:-:S05]  /*0810*/  FADD R19, R24, UR11 ;  /* 0x0000000b18137e21 */ /* 0x000fca0008000000 */
[----:B------:R-:W-:-:S13]  /*0820*/  FSETP.GEU.AND P0, PT, |R19|, 1.175494350822287508e-38, PT ;  /* 0x008000001300780b */ /* 0x000fda0003f0e200 */
[----:B------:R-:W-:-:S04]  /*0830*/  @!P0 FMUL R19, R19, 16777216 ;  /* 0x4b80000013138820 */ /* 0x000fc80000400000 */
[----:B------:R-:W0:Y:S02]  /*0840*/  MUFU.RSQ R21, R19 ;  /* 0x0000001300157308 */ /* 0x000e240000001400 */
[----:B0-----:R-:W-:Y:S01]  /*0850*/  @!P0 FMUL R21, R21, 4096 ;  /* 0x4580000015158820 */ /* 0x001fe20000400000 */
[C---:B------:R-:W-:Y:S02]  /*0860*/  ISETP.NE.AND P0, PT, R20.reuse, -0x20, PT ;  /* 0xffffffe01400780c */ /* 0x040fe40003f05270 */
[----:B------:R-:W-:Y:S01]  /*0870*/  IADD3 R20, PT, PT, R20, -0x80, RZ ;  /* 0xffffff8014147810 */ /* 0x000fe20007ffe0ff */
[----:B------:R-:W-:-:S04]  /*0880*/  FMUL R24, R21, R21 ;  /* 0x0000001515187220 */ /* 0x000fc80000400000 */
[----:B------:R-:W-:Y:S01]  /*0890*/  FMUL R24, R21, R24 ;  /* 0x0000001815187220 */ /* 0x000fe20000400000 */
[----:B------:R-:W-:-:S04]  /*08a0*/  FMUL R21, R18, UR10 ;  /* 0x0000000a12157c20 */ /* 0x000fc80008400000 */
[----:B------:R-:W-:Y:S01]  /*08b0*/  FMUL R21, R24, R21 ;  /* 0x0000001518157220 */ /* 0x000fe20000400000 */
[----:B------:R-:W-:-:S05]  /*08c0*/  FSEL R24, RZ, 1, !P0 ;  /* 0x3f800000ff187808 */ /* 0x000fca0004000000 */
[----:B------:R-:W-:-:S04]  /*08d0*/  FMUL R24, R24, R21 ;  /* 0x0000001518187220 */ /* 0x000fc80000400000 */
[-C--:B------:R-:W-:Y:S01]  /*08e0*/  FFMA R25, R26, R24.reuse, R25 ;  /* 0x000000181a197223 */ /* 0x080fe20000000019 */
[-C--:B------:R-:W-:Y:S01]  /*08f0*/  FFMA R23, R23, R24.reuse, R22 ;  /* 0x0000001817177223 */ /* 0x080fe20000000016 */
[----:B------:R-:W-:Y:S01]  /*0900*/  FFMA R16, R17, R24, R16 ;  /* 0x0000001811107223 */ /* 0x000fe20000000010 */
[----:B------:R-:W-:Y:S01]  /*0910*/  NOP ;  /* 0x0000000000007918 */ /* 0x000fe20000000000 */
[----:B--2---:R-:W0:Y:S04]  /*0920*/  SHFL.IDX PT, R9, R9, R0, 0x1f ;  /* 0x00001f0009097589 */ /* 0x004e2800000e0000 */
[----:B------:R-:W1:Y:S04]  /*0930*/  SHFL.IDX PT, R8, R8, R0, 0x1f ;  /* 0x00001f0008087589 */ /* 0x000e6800000e0000 */
[----:B------:R-:W2:Y:S04]  /*0940*/  SHFL.IDX PT, R10, R10, R0, 0x1f ;  /* 0x00001f000a0a7589 */ /* 0x000ea800000e0000 */
[----:B------:R-:W3:Y:S01]  /*0950*/  SHFL.IDX PT, R11, R11, R0, 0x1f ;  /* 0x00001f000b0b7589 */ /* 0x000ee200000e0000 */
[----:B0-----:R-:W-:Y:S01]  /*0960*/  FADD R18, -R5, R9 ;  /* 0x0000000905127221 */ /* 0x001fe20000000100 */
[----:B-1----:R-:W-:-:S03]  /*0970*/  FADD R26, -R4, R8 ;  /* 0x00000008041a7221 */ /* 0x002fc60000000100 */
[----:B------:R-:W-:Y:S01]  /*0980*/  FMUL R19, R18, R18 ;  /* 0x0000001212137220 */ /* 0x000fe20000400000 */
[----:B--2---:R-:W-:-:S03]  /*0990*/  FADD R21, -R6, R10 ;  /* 0x0000000a06157221 */ /* 0x004fc60000000100 */
[----:B------:R-:W-:-:S04]  /*09a0*/  FFMA R28, R26, R26, R19 ;  /* 0x0000001a1a1c7223 */ /* 0x000fc80000000013 */
[----:B------:R-:W-:-:S04]  /*09b0*/  FFMA R28, R21, R21, R28 ;  /* 0x00000015151c7223 */ /* 0x000fc8000000001c */
[----:B------:R-:W-:-:S05]  /*09c0*/  FADD R28, R28, UR11 ;  /* 0x0000000b1c1c7e21 */ /* 0x000fca0008000000 */
[----:B------:R-:W-:-:S13]  /*09d0*/  FSETP.GEU.AND P0, PT, |R28|, 1.175494350822287508e-38, PT ;  /* 0x008000001c00780b */ /* 0x000fda0003f0e200 */
[----:B------:R-:W-:-:S04]  /*09e0*/  @!P0 FMUL R28, R28, 16777216 ;  /* 0x4b8000001c1c8820 */ /* 0x000fc80000400000 */
[----:B------:R-:W0:Y:S02]  /*09f0*/  MUFU.RSQ R19, R28 ;  /* 0x0000001c00137308 */ /* 0x000e240000001400 */
[----:B0-----:R-:W-:Y:S01]  /*0a00*/  @!P0 FMUL R19, R19, 4096 ;  /* 0x4580000013138820 */ /* 0x001fe20000400000 */
[C---:B------:R-:W-:Y:S02]  /*0a10*/  ISETP.NE.AND P0, PT, R14.reuse, -0x60, PT ;  /* 0xffffffa00e00780c */ /* 0x040fe40003f05270 */
[----:B------:R-:W-:Y:S01]  /*0a20*/  IADD3 R14, PT, PT, R14, 0x80, RZ ;  /* 0x000000800e0e7810 */ /* 0x000fe20007ffe0ff */
[C---:B------:R-:W-:Y:S01]  /*0a30*/  FMUL R22, R19.reuse, R19 ;  /* 0x0000001313167220 */ /* 0x040fe20000400000 */
[----:B------:R-:W-:Y:S02]  /*0a40*/  FSEL R17, RZ, 1, !P0 ;  /* 0x3f800000ff117808 */ /* 0x000fe40004000000 */
[----:B------:R-:W-:Y:S01]  /*0a50*/  IADD3 R12, P0, PT, R12, 0x1800, RZ ;  /* 0x000018000c0c7810 */ /* 0x000fe20007f1e0ff */
[----:B------:R-:W-:Y:S01]  /*0a60*/  FMUL R22, R19, R22 ;  /* 0x0000001613167220 */ /* 0x000fe20000400000 */
[----:B---3--:R-:W-:-:S02]  /*0a70*/  FMUL R19, R11, UR10 ;  /* 0x0000000a0b137c20 */ /* 0x008fc40008400000 */
[----:B------:R-:W-:Y:S02]  /*0a80*/  IADD3.X R13, PT, PT, RZ, R13, RZ, P0, !PT ;  /* 0x0000000dff0d7210 */ /* 0x000fe400007fe4ff */
[----:B------:R-:W-:-:S04]  /*0a90*/  FMUL R22, R22, R19 ;  /* 0x0000001316167220 */ /* 0x000fc80000400000 */
[----:B------:R-:W-:-:S04]  /*0aa0*/  FMUL R17, R17, R22 ;  /* 0x0000001611117220 */ /* 0x000fc80000400000 */
[-C--:B------:R-:W-:Y:S01]  /*0ab0*/  FFMA R26, R26, R17.reuse, R25 ;  /* 0x000000111a1a7223 */ /* 0x080fe20000000019 */
[-C--:B------:R-:W-:Y:S01]  /*0ac0*/  FFMA R22, R18, R17.reuse, R23 ;  /* 0x0000001112167223 */ /* 0x080fe20000000017 */
[----:B------:R-:W-:Y:S01]  /*0ad0*/  FFMA R21, R21, R17, R16 ;  /* 0x0000001115157223 */ /* 0x000fe20000000010 */
[----:B------:R-:W-:Y:S06]  /*0ae0*/  BRA.U UP0, `(.L_x_28) ;  /* 0xfffffff500e07547 */ /* 0x000fec000b83ffff */
[----:B------:R-:W-:-:S12]  /*0af0*/  UIADD3 UR4, UPT, UPT, UR4, -0x40, URZ ;  /* 0xffffffc004047890 */ /* 0x000fd8000fffe0ff */
.L_x_27:
[----:B------:R-:W-:-:S04]  /*0b00*/  UIADD3 UR6, UPT, UPT, UR7, -0x1, URZ ;  /* 0xffffffff07067890 */ /* 0x000fc8000fffe0ff */
[----:B------:R-:W-:-:S04]  /*0b10*/  ULEA.HI UR6, UR6, 0x1, URZ, 0x1b ;  /* 0x0000000106067891 */ /* 0x000fc8000f8fd8ff */
[----:B------:R-:W-:-:S09]  /*0b20*/  ULOP3.LUT UP0, UR6, UR6, 0x3, URZ, 0xc0, !UPT ;  /* 0x0000000306067892 */ /* 0x000fd2000f80c0ff */
[----:B------:R-:W-:Y:S05]  /*0b30*/  BRA.U !UP0, `(.L_x_26) ;  /* 0x0000000108b87547 */ /* 0x000fea000b800000 */
[----:B------:R-:W0:Y:S01]  /*0b40*/  LDC.64 R16, c[0x0][0x380] ;  /* 0x0000e000ff107b82 */ /* 0x000e220000000a00 */
[----:B------:R-:W-:Y:S01]  /*0b50*/  IADD3 R12, PT, PT, R0, UR4, RZ ;  /* 0x00000004000c7c10 */ /* 0x000fe2000fffe0ff */
[----:B------:R-:W1:Y:S03]  /*0b60*/  LDCU UR10, c[0x0][0x388] ;  /* 0x00007100ff0a77ac */ /* 0x000e660008000800 */
[----:B------:R-:W-:Y:S01]  /*0b70*/  IADD3 R15, PT, PT, R15, -R12, RZ ;  /* 0x8000000c0f0f7210 */ /* 0x000fe20007ffe0ff */
[----:B------:R-:W2:Y:S01]  /*0b80*/  LDCU.64 UR12, c[0x3][URZ] ;  /* 0x00c00000ff0c77ac */ /* 0x000ea20008000a00 */
[----:B------:R-:W-:Y:S01]  /*0b90*/  UIADD3 UR6, UPT, UPT, -UR6, URZ, URZ ;  /* 0x000000ff06067290 */ /* 0x000fe2000fffe1ff */
[----:B0-----:R-:W-:-:S03]  /*0ba0*/  IMAD.WIDE.U32 R16, R12, 0x30, R16 ;  /* 0x000000300c107825 */ /* 0x001fc600078e0010 */
[----:B------:R-:W-:Y:S02]  /*0bb0*/  MOV R14, R16 ;  /* 0x00000010000e7202 */ /* 0x000fe40000000f00 */
[----:B-12--5:R-:W-:-:S07]  /*0bc0*/  MOV R7, R17 ;  /* 0x0000001100077202 */ /* 0x026fce0000000f00 */
.L_x_29:
[----:B------:R-:W-:-:S13]  /*0bd0*/  ISETP.GE.AND P0, PT, R12, UR10, PT ;  /* 0x0000000a0c007c0c */ /* 0x000fda000bf06270 */
[----:B------:R-:W-:Y:S02]  /*0be0*/  @!P0 MOV R18, R14 ;  /* 0x0000000e00128202 */ /* 0x000fe40000000f00 */
[----:B------:R-:W-:-:S05]  /*0bf0*/  @!P0 MOV R19, R7 ;  /* 0x0000000700138202 */ /* 0x000fca0000000f00 */
[----:B------:R-:W2:Y:S01]  /*0c00*/  @!P0 LDG.E.128 R8, desc[UR8][R18.64] ;  /* 0x0000000812088981 */ /* 0x000ea2000c1e1d00 */
[----:B------:R-:W-:Y:S01]  /*0c10*/  UIADD3 UR6, UPT, UPT, UR6, 0x1, URZ ;  /* 0x0000000106067890 */ /* 0x000fe2000fffe0ff */
[----:B------:R-:W-:-:S03]  /*0c20*/  IADD3 R12, PT, PT, R12, 0x20, RZ ;  /* 0x000000200c0c7810 */ /* 0x000fc60007ffe0ff */
[----:B------:R-:W-:Y:S01]  /*0c30*/  UISETP.NE.AND UP0, UPT, UR6, URZ, UPT ;  /* 0x000000ff0600728c */ /* 0x000fe2000bf05270 */
        /* <DEDUP_REMOVED lines=9> */
[----:B------:R-:W-:Y:S01]  /*0cd0*/  FFMA R23, R17, R17, R20 ;  /* 0x0000001111177223 */ /* 0x000fe20000000014 */
[----:B---3--:R-:W-:-:S03]  /*0ce0*/  FMUL R20, R11, UR12 ;  /* 0x0000000c0b147c20 */ /* 0x008fc60008400000 */
[----:B------:R-:W-:-:S04]  /*0cf0*/  FFMA R23, R16, R16, R23 ;  /* 0x0000001010177223 */ /* 0x000fc80000000017 */
[----:B------:R-:W-:-:S05]  /*0d00*/  FADD R23, R23, UR13 ;  /* 0x0000000d17177e21 */ /* 0x000fca0008000000 */
[----:B------:R-:W-:-:S13]  /*0d10*/  FSETP.GEU.AND P0, PT, |R23|, 1.175494350822287508e-38, PT ;  /* 0x008000001700780b */ /* 0x000fda0003f0e200 */
[----:B------:R-:W-:-:S04]  /*0d20*/  @!P0 FMUL R23, R23, 16777216 ;  /* 0x4b80000017178820 */ /* 0x000fc80000400000 */
[----:B------:R-:W0:Y:S02]  /*0d30*/  MUFU.RSQ R18, R23 ;  /* 0x0000001700127308 */ /* 0x000e240000001400 */
[----:B0-----:R-:W-:Y:S01]  /*0d40*/  @!P0 FMUL R18, R18, 4096 ;  /* 0x4580000012128820 */ /* 0x001fe20000400000 */
[C---:B------:R-:W-:Y:S02]  /*0d50*/  ISETP.NE.AND P0, PT, R15.reuse, RZ, PT ;  /* 0x000000ff0f00720c */ /* 0x040fe40003f05270 */
[----:B------:R-:W-:Y:S01]  /*0d60*/  IADD3 R15, PT, PT, R15, -0x20, RZ ;  /* 0xffffffe00f0f7810 */ /* 0x000fe20007ffe0ff */
[----:B------:R-:W-:-:S04]  /*0d70*/  FMUL R19, R18, R18 ;  /* 0x0000001212137220 */ /* 0x000fc80000400000 */
[----:B------:R-:W-:Y:S01]  /*0d80*/  FMUL R19, R18, R19 ;  /* 0x0000001312137220 */ /* 0x000fe20000400000 */
[----:B------:R-:W-:Y:S02]  /*0d90*/  FSEL R18, RZ, 1, !P0 ;  /* 0x3f800000ff127808 */ /* 0x000fe40004000000 */
[----:B------:R-:W-:Y:S01]  /*0da0*/  IADD3 R14, P0, PT, R14, 0x600, RZ ;  /* 0x000006000e0e7810 */ /* 0x000fe20007f1e0ff */
[----:B------:R-:W-:-:S03]  /*0db0*/  FMUL R19, R19, R20 ;  /* 0x0000001413137220 */ /* 0x000fc60000400000 */
[----:B------:R-:W-:Y:S01]  /*0dc0*/  IADD3.X R7, PT, PT, RZ, R7, RZ, P0, !PT ;  /* 0x00000007ff077210 */ /* 0x000fe200007fe4ff */
[----:B------:R-:W-:-:S04]  /*0dd0*/  FMUL R18, R18, R19 ;  /* 0x0000001312127220 */ /* 0x000fc80000400000 */
[-C--:B------:R-:W-:Y:S01]  /*0de0*/  FFMA R26, R17, R18.reuse, R26 ;  /* 0x00000012111a7223 */ /* 0x080fe2000000001a */
[-C--:B------:R-:W-:Y:S01]  /*0df0*/  FFMA R22, R13, R18.reuse, R22 ;  /* 0x000000120d167223 */ /* 0x080fe20000000016 */
[----:B------:R-:W-:Y:S01]  /*0e00*/  FFMA R21, R16, R18, R21 ;  /* 0x0000001210157223 */ /* 0x000fe20000000015 */
[----:B------:R-:W-:Y:S06]  /*0e10*/  BRA.U UP0, `(.L_x_29) ;  /* 0xfffffffd006c7547 */ /* 0x000fec000b83ffff */
.L_x_26:
[----:B------:R-:W0:Y:S01]  /*0e20*/  SHFL.DOWN PT, R26, R26, 0x10, 0x1f ;  /* 0x0a001f001a1a7f89 */ /* 0x000e2200000e0000 */
[----:B------:R-:W-:-:S03]  /*0e30*/  ISETP.NE.AND P0, PT, R0, RZ, PT ;  /* 0x000000ff0000720c */ /* 0x000fc60003f05270 */
[----:B------:R-:W1:Y:S04]  /*0e40*/  SHFL.DOWN PT, R22, R22, 0x10, 0x1f ;  /* 0x0a001f0016167f89 */ /* 0x000e6800000e0000 */
[----:B------:R-:W2:Y:S04]  /*0e50*/  SHFL.DOWN PT, R21, R21, 0x10, 0x1f ;  /* 0x0a001f0015157f89 */ /* 0x000ea800000e0000 */
[----:B0----5:R-:W0:Y:S04]  /*0e60*/  SHFL.DOWN PT, R4, R26, 0x8, 0x1f ;  /* 0x09001f001a047f89 */ /* 0x021e2800000e0000 */
[----:B-1----:R-:W1:Y:S04]  /*0e70*/  SHFL.DOWN PT, R6, R22, 0x8, 0x1f ;  /* 0x09001f0016067f89 */ /* 0x002e6800000e0000 */
[----:B--2---:R-:W2:Y:S04]  /*0e80*/  SHFL.DOWN PT, R8, R21, 0x8, 0x1f ;  /* 0x09001f0015087f89 */ /* 0x004ea800000e0000 */
[----:B0-----:R-:W0:Y:S04]  /*0e90*/  SHFL.DOWN PT, R4, R4, 0x4, 0x1f ;  /* 0x08801f0004047f89 */ /* 0x001e2800000e0000 */
[----:B-1----:R-:W1:Y:S04]  /*0ea0*/  SHFL.DOWN PT, R6, R6, 0x4, 0x1f ;  /* 0x08801f0006067f89 */ /* 0x002e6800000e0000 */
[----:B--2---:R-:W2:Y:S04]  /*0eb0*/  SHFL.DOWN PT, R8, R8, 0x4, 0x1f ;  /* 0x08801f0008087f89 */ /* 0x004ea800000e0000 */
[----:B0-----:R-:W0:Y:S04]  /*0ec0*/  SHFL.DOWN PT, R5, R4, 0x2, 0x1f ;  /* 0x08401f0004057f89 */ /* 0x001e2800000e0000 */
[----:B-1----:R-:W1:Y:S04]  /*0ed0*/  SHFL.DOWN PT, R7, R6, 0x2, 0x1f ;  /* 0x08401f0006077f89 */ /* 0x002e6800000e0000 */
[----:B--2---:R-:W2:Y:S04]  /*0ee0*/  SHFL.DOWN PT, R9, R8, 0x2, 0x1f ;  /* 0x08401f0008097f89 */ /* 0x004ea800000e0000 */
[----:B0-----:R0:W3:Y:S04]  /*0ef0*/  SHFL.DOWN PT, R10, R5, 0x1, 0x1f ;  /* 0x08201f00050a7f89 */ /* 0x0010e800000e0000 */
[----:B-1----:R0:W1:Y:S04]  /*0f00*/  SHFL.DOWN PT, R11, R7, 0x1, 0x1f ;  /* 0x08201f00070b7f89 */ /* 0x00206800000e0000 */
[----:B--2---:R-:W2:Y:S01]  /*0f10*/  SHFL.DOWN PT, R9, R9, 0x1, 0x1f ;  /* 0x08201f0009097f89 */ /* 0x004ea200000e0000 */
[----:B------:R-:W-:Y:S05]  /*0f20*/  @P0 EXIT ;  /* 0x000000000000094d */ /* 0x000fea0003800000 */
[----:B-1-3--:R-:W-:Y:S04]  /*0f30*/  STG.E.64 desc[UR8][R2.64+0x20], R10 ;  /* 0x0000200a02007986 */ /* 0x00afe8000c101b08 */
[----:B--2---:R-:W-:Y:S01]  /*0f40*/  STG.E desc[UR8][R2.64+0x28], R9 ;  /* 0x0000280902007986 */ /* 0x004fe2000c101908 */
[----:B------:R-:W-:Y:S05]  /*0f50*/  EXIT ;  /* 0x000000000000794d */ /* 0x000fea0003800000 */
.L_x_30:
        /* <DEDUP_REMOVED lines=10> */
.L_x_42:


//--------------------- .text._Z21optimizedDirectForcesP4Bodyi --------------------------
	.section	.text._Z21optimizedDirectForcesP4Bodyi,"ax",@progbits
	.align	128
        .global         _Z21optimizedDirectForcesP4Bodyi
        .type           _Z21optimizedDirectForcesP4Bodyi,@function
        .size           _Z21optimizedDirectForcesP4Bodyi,(.L_x_43 - _Z21optimizedDirectForcesP4Bodyi)
        .other          _Z21optimizedDirectForcesP4Bodyi,@"STO_CUDA_ENTRY STV_DEFAULT"
_Z21optimizedDirectForcesP4Bodyi:
.text._Z21optimizedDirectForcesP4Bodyi:
        /* <DEDUP_REMOVED lines=11> */
[----:B-1----:R0:W5:Y:S01]  /*00b0*/  LDG.E.128 R4, desc[UR8][R24.64] ;  /* 0x0000000818047981 */ /* 0x002162000c1e1d00 */
[----:B------:R-:W1:Y:S01]  /*00c0*/  LDCU UR4, c[0x0][0x388] ;  /* 0x00007100ff0477ac */ /* 0x000e620008000800 */
[----:B------:R-:W-:Y:S01]  /*00d0*/  HFMA2 R20, -RZ, RZ, 0, 0 ;  /* 0x00000000ff147431 */ /* 0x000fe200000001ff */
[----:B------:R-:W-:Y:S02]  /*00e0*/  CS2R R16, SRZ ;  /* 0x0000000000107805 */ /* 0x000fe4000001ff00 */
[----:B-1----:R-:W-:Y:S01]  /*00f0*/  MOV R18, UR4 ;  /* 0x0000000400127c02 */ /* 0x002fe20008000f00 */
[----:B0-----:R-:W-:-:S06]  /*0100*/  UMOV UR4, URZ ;  /* 0x000000ff00047c82 */ /* 0x001fcc0008000000 */
.L_x_34:
[----:B0-----:R-:W0:Y:S01]  /*0110*/  LDCU UR5, c[0x0][0x388] ;  /* 0x00007100ff0577ac */ /* 0x001e220008000800 */
[----:B------:R-:W-:-:S05]  /*0120*/  IMAD R19, R3, UR4, RZ ;  /* 0x0000000403137c24 */ /* 0x000fca000f8e02ff */
[----:B-----5:R-:W-:-:S04]  /*0130*/  IADD3 R7, PT, PT, R19, R0, RZ ;  /* 0x0000000013077210 */ /* 0x020fc80007ffe0ff */
[----:B0-----:R-:W-:-:S13]  /*0140*/  ISETP.GE.AND P0, PT, R7, UR5, PT ;  /* 0x0000000507007c0c */ /* 0x001fda000bf06270 */
[----:B------:R-:W0:Y:S02]  /*0150*/  @!P0 LDC.64 R8, c[0x0][0x380] ;  /* 0x0000e000ff088b82 */ /* 0x000e240000000a00 */
[----:B0-----:R-:W-:-:S06]  /*0160*/  @!P0 IMAD.WIDE R8, R7, 0x30, R8 ;  /* 0x0000003007088825 */ /* 0x001fcc00078e0208 */
[----:B------:R-:W2:Y:S01]  /*0170*/  @!P0 LDG.E.128 R8, desc[UR8][R8.64] ;  /* 0x0000000808088981 */ /* 0x000ea2000c1e1d00 */
[----:B------:R-:W-:Y:S01]  /*0180*/  @!P0 MOV R7, 0x400 ;  /* 0x0000040000078802 */ /* 0x000fe20000000f00 */
[----:B------:R-:W0:Y:S03]  /*0190*/  @!P0 S2R R12, SR_CgaCtaId ;  /* 0x00000000000c8919 */ /* 0x000e260000008800 */
[----:B0-----:R-:W-:-:S04]  /*01a0*/  @!P0 LEA R7, R12, R7, 0x18 ;  /* 0x000000070c078211 */ /* 0x001fc800078ec0ff */
[----:B------:R-:W-:-:S05]  /*01b0*/  @!P0 LEA R7, R0, R7, 0x4 ;  /* 0x0000000700078211 */ /* 0x000fca00078e20ff */
[----:B--2---:R0:W-:Y:S01]  /*01c0*/  @!P0 STS.128 [R7], R8 ;  /* 0x0000000807008388 */ /* 0x0041e20000000c00 */
[----:B------:R-:W-:Y:S01]  /*01d0*/  BAR.SYNC.DEFER_BLOCKING 0x0 ;  /* 0x0000000000007b1d */ /* 0x000fe20000010000 */
[----:B------:R-:W-:-:S13]  /*01e0*/  ISETP.NE.AND P0, PT, R19, UR5, PT ;  /* 0x0000000513007c0c */ /* 0x000fda000bf05270 */
[----:B------:R-:W-:Y:S05]  /*01f0*/  @!P0 BRA `(.L_x_31) ;  /* 0x0000001400f08947 */ /* 0x000fea0003800000 */
[----:B0-----:R-:W-:Y:S01]  /*0200*/  VIMNMX.U32 R9, PT, PT, R3, R18, PT ;  /* 0x0000001203097248 */ /* 0x001fe20003fe0000 */
[----:B------:R-:W-:-:S03]  /*0210*/  HFMA2 R22, -RZ, RZ, 0, 0 ;  /* 0x00000000ff167431 */ /* 0x000fc600000001ff */
[C---:B------:R-:W-:Y:S02]  /*0220*/  ISETP.GE.U32.AND P1, PT, R9.reuse, 0x8, PT ;  /* 0x000000080900780c */ /* 0x040fe40003f26070 */
[----:B------:R-:W-:-:S04]  /*0230*/  VIMNMX.U32 R8, PT, PT, R9, 0x1, !PT ;  /* 0x0000000109087848 */ /* 0x000fc80007fe0000 */
[----:B------:R-:W-:-:S04]  /*0240*/  LOP3.LUT R7, R8, 0x7, RZ, 0xc0, !PT ;  /* 0x0000000708077812 */ /* 0x000fc800078ec0ff */
[----:B------:R-:W-:-:S03]  /*0250*/  ISETP.NE.AND P0, PT, R7, RZ, PT ;  /* 0x000000ff0700720c */ /* 0x000fc60003f05270 */
[----:B------:R-:W-:Y:S10]  /*0260*/  @!P1 BRA `(.L_x_32) ;  /* 0x0000000c00089947 */ /* 0x000ff40003800000 */
[----:B------:R-:W0:Y:S01]  /*0270*/  S2UR UR6, SR_CgaCtaId ;  /* 0x00000000000679c3 */ /* 0x000e220000008800 */
[----:B------:R-:W-:Y:S01]  /*0280*/  UMOV UR5, 0x400 ;  /* 0x0000040000057882 */ /* 0x000fe20000000000 */
[----:B------:R-:W-:Y:S01]  /*0290*/  LOP3.LUT R22, R8, 0x7f8, RZ, 0xc0, !PT ;  /* 0x000007f808167812 */ /* 0x000fe200078ec0ff */
[----:B------:R-:W1:Y:S01]  /*02a0*/  LDCU.64 UR10, c[0x3][URZ] ;  /* 0x00c00000ff0a77ac */ /* 0x000e620008000a00 */
[----:B0-----:R-:W-:-:S03]  /*02b0*/  ULEA UR6, UR6, UR5, 0x18 ;  /* 0x0000000506067291 */ /* 0x001fc6000f8ec0ff */
[----:B-1----:R-:W-:-:S09]  /*02c0*/  UMOV UR5, URZ ;  /* 0x000000ff00057c82 */ /* 0x002fd20008000000 */
.L_x_33:
[----:B------:R-:W-:Y:S02]  /*02d0*/  ULEA UR7, UR5, UR6, 0x4 ;  /* 0x0000000605077291 */ /* 0x000fe4000f8e20ff */
[----:B------:R-:W-:Y:S01]  /*02e0*/  IADD3 R21, PT, PT, R19, UR5, RZ ;  /* 0x0000000513157c10 */ /* 0x000fe2000fffe0ff */
[----:B------:R-:W-:-:S06]  /*02f0*/  UIADD3 UR5, UPT, UPT, UR5, 0x8, URZ ;  /* 0x0000000805057890 */ /* 0x000fcc000fffe0ff */
[----:B------:R-:W0:Y:S04]  /*0300*/  LDS.128 R8, [UR7] ;  /* 0x00000007ff087984 */ /* 0x000e280008000c00 */
[----:B------:R-:W1:Y:S01]  /*0310*/  LDS.128 R12, [UR7+0x10] ;  /* 0x00001007ff0c7984 */ /* 0x000e620008000c00 */
[----:B0-----:R-:W-:Y:S01]  /*0320*/  FADD R26, -R5, R9 ;  /* 0x00000009051a7221 */ /* 0x001fe20000000100 */
[----:B------:R-:W-:Y:S01]  /*0330*/  FADD R23, -R4, R8 ;  /* 0x0000000804177221 */ /* 0x000fe20000000100 */
[----:B------:R-:W-:Y:S01]  /*0340*/  FADD R27, -R6, R10 ;  /* 0x0000000a061b7221 */ /* 0x000fe20000000100 */
[----:B------:R-:W-:Y:S01]  /*0350*/  FMUL R11, R11, UR10 ;  /* 0x0000000a0b0b7c20 */ /* 0x000fe20008400000 */
[----:B------:R-:W-:Y:S01]  /*0360*/  FMUL R8, R26, R26 ;  /* 0x0000001a1a087220 */ /* 0x000fe20000400000 */
[----:B-1----:R-:W-:Y:S01]  /*0370*/  FADD R13, -R5, R13 ;  /* 0x0000000d050d7221 */ /* 0x002fe20000000100 */
[----:B------:R-:W-:Y:S01]  /*0380*/  FADD R12, -R4, R12 ;  /* 0x0000000c040c7221 */ /* 0x000fe20000000100 */
[----:B------:R-:W-:Y:S01]  /*0390*/  FADD R14, -R6, R14 ;  /* 0x0000000e060e7221 */ /* 0x000fe20000000100 */
[----:B------:R-:W-:Y:S01]  /*03a0*/  FFMA R8, R23, R23, R8 ;  /* 0x0000001717087223 */ /* 0x000fe20000000008 */
[----:B------:R-:W-:-:S03]  /*03b0*/  FMUL R15, R15, UR10 ;  /* 0x0000000a0f0f7c20 */ /* 0x000fc60008400000 */
[----:B------:R-:W-:-:S04]  /*03c0*/  FFMA R8, R27, R27, R8 ;  /* 0x0000001b1b087223 */ /* 0x000fc80000000008 */
[----:B------:R-:W-:-:S05]  /*03d0*/  FADD R8, R8, UR11 ;  /* 0x0000000b08087e21 */ /* 0x000fca0008000000 */
[----:B------:R-:W-:-:S13]  /*03e0*/  FSETP.GEU.AND P1, PT, |R8|, 1.175494350822287508e-38, PT ;  /* 0x008000000800780b */ /* 0x000fda0003f2e200 */
[----:B------:R-:W-:-:S04]  /*03f0*/  @!P1 FMUL R8, R8, 16777216 ;  /* 0x4b80000008089820 */ /* 0x000fc80000400000 */
[----:B------:R-:W0:Y:S02]  /*0400*/  MUFU.RSQ R9, R8 ;  /* 0x0000000800097308 */ /* 0x000e240000001400 */
[----:B0-----:R-:W-:Y:S01]  /*0410*/  @!P1 FMUL R9, R9, 4096 ;  /* 0x4580000009099820 */ /* 0x001fe20000400000 */
[----:B------:R-:W-:-:S03]  /*0420*/  ISETP.NE.AND P1, PT, R21, R2, PT ;  /* 0x000000021500720c */ /* 0x000fc60003f25270 */
[----:B------:R-:W-:Y:S01]  /*0430*/  FMUL R10, R9, R9 ;  /* 0x00000009090a7220 */ /* 0x000fe20000400000 */
[----:B------:R-:W-:-:S03]  /*0440*/  FSEL R8, RZ, 1, !P1 ;  /* 0x3f800000ff087808 */ /* 0x000fc60004800000 */
[----:B------:R-:W-:Y:S01]  /*0450*/  FMUL R10, R9, R10 ;  /* 0x0000000a090a7220 */ /* 0x000fe20000400000 */
[----:B------:R-:W-:-:S03]  /*0460*/  FMUL R9, R13, R13 ;  /* 0x0000000d0d097220 */ /* 0x000fc60000400000 */
[----:B------:R-:W-:Y:S01]  /*0470*/  FMUL R11, R10, R11 ;  /* 0x0000000b0a0b7220 */ /* 0x000fe20000400000 */
[----:B------:R-:W-:-:S03]  /*0480*/  FFMA R9, R12, R12, R9 ;  /* 0x0000000c0c097223 */ /* 0x000fc60000000009 */
[----:B------:R-:W-:Y:S01]  /*0490*/  FMUL R8, R8, R11 ;  /* 0x0000000b08087220 */ /* 0x000fe20000400000 */
[----:B------:R-:W-:-:S03]  /*04a0*/  FFMA R9, R14, R14, R9 ;  /* 0x0000000e0e097223 */ /* 0x000fc60000000009 */
[-C--:B------:R-:W-:Y:S01]  /*04b0*/  FFMA R23, R23, R8.reuse, R16 ;  /* 0x0000000817177223 */ /* 0x080fe20000000010 */
[----:B------:R-:W-:Y:S01]  /*04c0*/  FADD R28, R9, UR11 ;  /* 0x0000000b091c7e21 */ /* 0x000fe20008000000 */
[-C--:B------:R-:W-:Y:S01]  /*04d0*/  FFMA R16, R26, R8.reuse, R17 ;  /* 0x000000081a107223 */ /* 0x080fe20000000011 */
[----:B------:R-:W-:Y:S02]  /*04e0*/  FFMA R27, R27, R8, R20 ;  /* 0x000000081b1b7223 */ /* 0x000fe40000000014 */
[----:B------:R-:W0:Y:S01]  /*04f0*/  LDS.128 R8, [UR7+0x20] ;  /* 0x00002007ff087984 */ /* 0x000e220008000c00 */
[----:B------:R-:W-:-:S13]  /*0500*/  FSETP.GEU.AND P1, PT, |R28|, 1.175494350822287508e-38, PT ;  /* 0x008000001c00780b */ /* 0x000fda0003f2e200 */
[----:B------:R-:W-:-:S04]  /*0510*/  @!P1 FMUL R28, R28, 16777216 ;  /* 0x4b8000001c1c9820 */ /* 0x000fc80000400000 */
[----:B------:R-:W1:Y:S02]  /*0520*/  MUFU.RSQ R17, R28 ;  /* 0x0000001c00117308 */ /* 0x000e640000001400 */
[----:B-1----:R-:W-:-:S04]  /*0530*/  @!P1 FMUL R17, R17, 4096 ;  /* 0x4580000011119820 */ /* 0x002fc80000400000 */
[----:B------:R-:W-:Y:S01]  /*0540*/  FMUL R20, R17, R17 ;  /* 0x0000001111147220 */ /* 0x000fe20000400000 */
[----:B0-----:R-:W-:Y:S01]  /*0550*/  FADD R9, -R5, R9 ;  /* 0x0000000905097221 */ /* 0x001fe20000000100 */
[----:B------:R-:W-:Y:S01]  /*0560*/  FADD R8, -R4, R8 ;  /* 0x0000000804087221 */ /* 0x000fe20000000100 */
[----:B------:R-:W-:Y:S01]  /*0570*/  FMUL R11, R11, UR10 ;  /* 0x0000000a0b0b7c20 */ /* 0x000fe20008400000 */
[----:B------:R-:W-:Y:S01]  /*0580*/  FMUL R20, R17, R20 ;  /* 0x0000001411147220 */ /* 0x000fe20000400000 */
[----:B------:R-:W-:Y:S01]  /*0590*/  IADD3 R17, PT, PT, R21, 0x1, RZ ;  /* 0x0000000115117810 */ /* 0x000fe20007ffe0ff */
[----:B------:R-:W-:Y:S02]  /*05a0*/  FMUL R29, R9, R9 ;  /* 0x00000009091d7220 */ /* 0x000fe40000400000 */
[----:B------:R-:W-:Y:S01]  /*05b0*/  FMUL R15, R20, R15 ;  /* 0x0000000f140f7220 */ /* 0x000fe20000400000 */
[----:B------:R-:W-:Y:S01]  /*05c0*/  ISETP.NE.AND P1, PT, R17, R2, PT ;  /* 0x000000021100720c */ /* 0x000fe20003f25270 */
[----:B------:R-:W-:Y:S01]  /*05d0*/  FADD R17, -R6, R10 ;  /* 0x0000000a06117221 */ /* 0x000fe20000000100 */
[----:B------:R-:W-:-:S02]  /*05e0*/  FFMA R20, R8, R8, R29 ;  /* 0x0000000808147223 */ /* 0x000fc4000000001d */
[----:B------:R-:W-:Y:S02]  /*05f0*/  FSEL R10, RZ, 1, !P1 ;  /* 0x3f800000ff0a7808 */ /* 0x000fe40004800000 */
[----:B------:R-:W-:-:S03]  /*0600*/  FFMA R20, R17, R17, R20 ;  /* 0x0000001111147223 */ /* 0x000fc60000000014 */
[----:B------:R-:W-:Y:S01]  /*0610*/  FMUL R15, R10, R15 ;  /* 0x0000000f0a0f7220 */ /* 0x000fe20000400000 */
[----:B------:R-:W-:-:S03]  /*0620*/  FADD R10, R20, UR11 ;  /* 0x0000000b140a7e21 */ /* 0x000fc60008000000 */
[-C--:B------:R-:W-:Y:S01]  /*0630*/  FFMA R23, R12, R15.reuse, R23 ;  /* 0x0000000f0c177223 */ /* 0x080fe20000000017 */
[-C--:B------:R-:W-:Y:S01]  /*0640*/  FFMA R16, R13, R15.reuse, R16 ;  /* 0x0000000f0d107223 */ /* 0x080fe20000000010 */
[----:B------:R-:W-:Y:S01]  /*0650*/  FFMA R20, R14, R15, R27 ;  /* 0x0000000f0e147223 */ /* 0x000fe2000000001b */
[----:B------:R-:W-:Y:S01]  /*0660*/  FSETP.GEU.AND P1, PT, |R10|, 1.175494350822287508e-38, PT ;  /* 0x008000000a00780b */ /* 0x000fe20003f2e200 */
[----:B------:R-:W0:-:S12]  /*0670*/  LDS.128 R12, [UR7+0x30] ;  /* 0x00003007ff0c7984 */ /* 0x000e180008000c00 */
[----:B------:R-:W-:-:S04]  /*0680*/  @!P1 FMUL R10, R10, 16777216 ;  /* 0x4b8000000a0a9820 */ /* 0x000fc80000400000 */
[----:B------:R-:W1:Y:S02]  /*0690*/  MUFU.RSQ R26, R10 ;  /* 0x0000000a001a7308 */ /* 0x000e640000001400 */
[----:B-1----:R-:W-:-:S04]  /*06a0*/  @!P1 FMUL R26, R26, 4096 ;  /* 0x458000001a1a9820 */ /* 0x002fc80000400000 */
[----:B------:R-:W-:Y:S01]  /*06b0*/  FMUL R27, R26, R26 ;  /* 0x0000001a1a1b7220 */ /* 0x000fe20000400000 */
[----:B0-----:R-:W-:-:S03]  /*06c0*/  FADD R13, -R5, R13 ;  /* 0x0000000d050d7221 */ /* 0x001fc60000000100 */
[----:B------:R-:W-:Y:S01]  /*06d0*/  FMUL R26, R26, R27 ;  /* 0x0000001b1a1a7220 */ /* 0x000fe20000400000 */
[----:B------:R-:W-:Y:S01]  /*06e0*/  FADD R12, -R4, R12 ;  /* 0x0000000c040c7221 */ /* 0x000fe20000000100 */
[----:B------:R-:W-:Y:S01]  /*06f0*/  FADD R14, -R6, R14 ;  /* 0x0000000e060e7221 */ /* 0x000fe20000000100 */
[----:B------:R-:W-:-:S04]  /*0700*/  FMUL R27, R13, R13 ;  /* 0x0000000d0d1b7220 */ /* 0x000fc80000400000 */
[----:B------:R-:W-:Y:S01]  /*0710*/  FFMA R29, R12, R12, R27 ;  /* 0x0000000c0c1d7223 */ /* 0x000fe2000000001b */
[----:B------:R-:W-:Y:S01]  /*0720*/  FMUL R27, R26, R11 ;  /* 0x0000000b1a1b7220 */ /* 0x000fe20000400000 */
[----:B------:R-:W-:Y:S02]  /*0730*/  IADD3 R11, PT, PT, R21, 0x2, RZ ;  /* 0x00000002150b7810 */ /* 0x000fe40007ffe0ff */
[----:B------:R-:W-:Y:S02]  /*0740*/  FFMA R29, R14, R14, R29 ;  /* 0x0000000e0e1d7223 */ /* 0x000fe4000000001d */
[----:B------:R-:W-:Y:S02]  /*0750*/  ISETP.NE.AND P1, PT, R11, R2, PT ;  /* 0x000000020b00720c */ /* 0x000fe40003f25270 */
[----:B------:R-:W-:Y:S02]  /*0760*/  FADD R26, R29, UR11 ;  /* 0x0000000b1d1a7e21 */ /* 0x000fe40008000000 */
[----:B------:R-:W-:-:S03]  /*0770*/  FSEL R10, RZ, 1, !P1 ;  /* 0x3f800000ff0a7808 */ /* 0x000fc60004800000 */
[----:B------:R-:W-:Y:S02]  /*0780*/  FSETP.GEU.AND P1, PT, |R26|, 1.175494350822287508e-38, PT ;  /* 0x008000001a00780b */ /* 0x000fe40003f2e200 */
[----:B------:R-:W-:-:S04]  /*0790*/  FMUL R10, R10, R27 ;  /* 0x0000001b0a0a7220 */ /* 0x000fc80000400000 */
[-C--:B------:R-:W-:Y:S01]  /*07a0*/  FFMA R23, R8, R10.reuse, R23 ;  /* 0x0000000a08177223 */ /* 0x080fe20000000017 */
[-C--:B------:R-:W-:Y:S01]  /*07b0*/  FFMA R28, R9, R10.reuse, R16 ;  /* 0x0000000a091c7223 */ /* 0x080fe20000000010 */
[----:B------:R-:W-:Y:S02]  /*07c0*/  FFMA R17, R17, R10, R20 ;  /* 0x0000000a11117223 */ /* 0x000fe40000000014 */
[----:B------:R-:W0:Y:S03]  /*07d0*/  LDS.128 R8, [UR7+0x40] ;  /* 0x00004007ff087984 */ /* 0x000e260008000c00 */
[----:B------:R-:W-:-:S04]  /*07e0*/  @!P1 FMUL R26, R26, 16777216 ;  /* 0x4b8000001a1a9820 */ /* 0x000fc80000400000 */
[----:B------:R-:W1:Y:S02]  /*07f0*/  MUFU.RSQ R16, R26 ;  /* 0x0000001a00107308 */ /* 0x000e640000001400 */
[----:B-1----:R-:W-:-:S04]  /*0800*/  @!P1 FMUL R16, R16, 4096 ;  /* 0x4580000010109820 */ /* 0x002fc80000400000 */
[----:B------:R-:W-:-:S04]  /*0810*/  FMUL R27, R16, R16 ;  /* 0x00000010101b7220 */ /* 0x000fc80000400000 */
[----:B------:R-:W-:Y:S01]  /*0820*/  FMUL R27, R16, R27 ;  /* 0x0000001b101b7220 */ /* 0x000fe20000400000 */
[----:B------:R-:W-:-:S04]  /*0830*/  FMUL R16, R15, UR10 ;  /* 0x0000000a0f107c20 */ /* 0x000fc80008400000 */
[----:B------:R-:W-:Y:S01]  /*0840*/  FMUL R15, R27, R16 ;  /* 0x000000101b0f7220 */ /* 0x000fe20000400000 */
[----:B------:R-:W-:Y:S01]  /*0850*/  IADD3 R27, PT, PT, R21, 0x3, RZ ;  /* 0x00000003151b7810 */ /* 0x000fe20007ffe0ff */
[----:B0-----:R-:W-:Y:S01]  /*0860*/  FADD R9, -R5, R9 ;  /* 0x0000000905097221 */ /* 0x001fe20000000100 */
[----:B------:R-:W-:Y:S02]  /*0870*/  FADD R8, -R4, R8 ;  /* 0x0000000804087221 */ /* 0x000fe40000000100 */
[----:B------:R-:W-:Y:S01]  /*0880*/  ISETP.NE.AND P1, PT, R27, R2, PT ;  /* 0x000000021b00720c */ /* 0x000fe20003f25270 */
[----:B------:R-:W-:Y:S01]  /*0890*/  FADD R16, -R6, R10 ;  /* 0x0000000a06107221 */ /* 0x000fe20000000100 */
[----:B------:R-:W-:Y:S01]  /*08a0*/  FMUL R27, R9, R9 ;  /* 0x00000009091b7220 */ /* 0x000fe20000400000 */
[----:B------:R-:W-:Y:S01]  /*08b0*/  FMUL R11, R11, UR10 ;  /* 0x0000000a0b0b7c20 */ /* 0x000fe20008400000 */
[----:B------:R-:W-:Y:S02]  /*08c0*/  FSEL R10, RZ, 1, !P1 ;  /* 0x3f800000ff0a7808 */ /* 0x000fe40004800000 */
[----:B------:R-:W-:-:S03]  /*08d0*/  FFMA R27, R8, R8, R27 ;  /* 0x00000008081b7223 */ /* 0x000fc6000000001b */
[----:B------:R-:W-:Y:S01]  /*08e0*/  FMUL R15, R10, R15 ;  /* 0x0000000f0a0f7220 */ /* 0x000fe20000400000 */
[----:B------:R-:W-:-:S03]  /*08f0*/  FFMA R27, R16, R16, R27 ;  /* 0x00000010101b7223 */ /* 0x000fc6000000001b */
[-C--:B------:R-:W-:Y:S01]  /*0900*/  FFMA R23, R12, R15.reuse, R23 ;  /* 0x0000000f0c177223 */ /* 0x080fe20000000017 */
[----:B------:R-:W-:Y:S01]  /*0910*/  FADD R10, R27, UR11 ;  /* 0x0000000b1b0a7e21 */ /* 0x000fe20008000000 */
[-C--:B------:R-:W-:Y:S01]  /*0920*/  FFMA R28, R13, R15.reuse, R28 ;  /* 0x0000000f0d1c7223 */ /* 0x080fe2000000001c */
[----:B------:R-:W-:Y:S01]  /*0930*/  FFMA R17, R14, R15, R17 ;  /* 0x0000000f0e117223 */ /* 0x000fe20000000011 */
[----:B------:R-:W-:Y:S01]  /*0940*/  IADD3 R27, PT, PT, R21, 0x4, RZ ;  /* 0x00000004151b7810 */ /* 0x000fe20007ffe0ff */
[----:B------:R-:W0:Y:S01]  /*0950*/  LDS.128 R12, [UR7+0x50] ;  /* 0x00005007ff0c7984 */ /* 0x000e220008000c00 */
[----:B------:R-:W-:-:S13]  /*0960*/  FSETP.GEU.AND P1, PT, |R10|, 1.175494350822287508e-38, PT ;  /* 0x008000000a00780b */ /* 0x000fda0003f2e200 */
[----:B------:R-:W-:-:S04]  /*0970*/  @!P1 FMUL R10, R10, 16777216 ;  /* 0x4b8000000a0a9820 */ /* 0x000fc80000400000 */
[----:B------:R-:W1:Y:S02]  /*0980*/  MUFU.RSQ R26, R10 ;  /* 0x0000000a001a7308 */ /* 0x000e640000001400 */
[----:B-1----:R-:W-:Y:S01]  /*0990*/  @!P1 FMUL R26, R26, 4096 ;  /* 0x458000001a1a9820 */ /* 0x002fe20000400000 */
[----:B------:R-:W-:-:S03]  /*09a0*/  ISETP.NE.AND P1, PT, R27, R2, PT ;  /* 0x000000021b00720c */ /* 0x000fc60003f25270 */
[----:B------:R-:W-:Y:S01]  /*09b0*/  FMUL R27, R26, R26 ;  /* 0x0000001a1a1b7220 */ /* 0x000fe20000400000 */
[----:B0-----:R-:W-:Y:S01]  /*09c0*/  FADD R13, -R5, R13 ;  /* 0x0000000d050d7221 */ /* 0x001fe20000000100 */
[----:B------:R-:W-:Y:S01]  /*09d0*/  FADD R12, -R4, R12 ;  /* 0x0000000c040c7221 */ /* 0x000fe20000000100 */
[----:B------:R-:W-:Y:S01]  /*09e0*/  FADD R20, -R6, R14 ;  /* 0x0000000e06147221 */ /* 0x000fe20000000100 */
[----:B------:R-:W-:Y:S01]  /*09f0*/  FMUL R26, R26, R27 ;  /* 0x0000001b1a1a7220 */ /* 0x000fe20000400000 */
[----:B------:R-:W-:Y:S01]  /*0a00*/  FMUL R27, R13, R13 ;  /* 0x0000000d0d1b7220 */ /* 0x000fe20000400000 */
[----:B------:R-:W-:Y:S02]  /*0a10*/  FSEL R14, RZ, 1, !P1 ;  /* 0x3f800000ff0e7808 */ /* 0x000fe40004800000 */
[----:B------:R-:W-:Y:S01]  /*0a20*/  FMUL R11, R26, R11 ;  /* 0x0000000b1a0b7220 */ /* 0x000fe20000400000 */
[----:B------:R-:W-:-:S03]  /*0a30*/  FFMA R27, R12, R12, R27 ;  /* 0x0000000c0c1b7223 */ /* 0x000fc6000000001b */
[----:B------:R-:W-:Y:S01]  /*0a40*/  FMUL R14, R14, R11 ;  /* 0x0000000b0e0e7220 */ /* 0x000fe20000400000 */
[----:B------:R-:W-:Y:S01]  /*0a50*/  FFMA R27, R20, R20, R27 ;  /* 0x00000014141b7223 */ /* 0x000fe2000000001b */
[----:B------:R-:W-:Y:S02]  /*0a60*/  IADD3 R11, PT, PT, R21, 0x5, RZ ;  /* 0x00000005150b7810 */ /* 0x000fe40007ffe0ff */
[----:B------:R-:W-:Y:S01]  /*0a70*/  FFMA R28, R9, R14, R28 ;  /* 0x0000000e091c7223 */ /* 0x000fe2000000001c */
[----:B------:R-:W-:Y:S01]  /*0a80*/  FADD R27, R27, UR11 ;  /* 0x0000000b1b1b7e21 */ /* 0x000fe20008000000 */
[----:B------:R-:W-:-:S04]  /*0a90*/  ISETP.NE.AND P1, PT, R11, R2, PT ;  /* 0x000000020b00720c */ /* 0x000fc80003f25270 */
[----:B------:R-:W-:-:S13]  /*0aa0*/  FSETP.GEU.AND P2, PT, |R27|, 1.175494350822287508e-38, PT ;  /* 0x008000001b00780b */ /* 0x000fda0003f4e200 */
[----:B------:R-:W-:-:S04]  /*0ab0*/  @!P2 FMUL R27, R27, 16777216 ;  /* 0x4b8000001b1ba820 */ /* 0x000fc80000400000 */
[----:B------:R0:W1:Y:S02]  /*0ac0*/  MUFU.RSQ R10, R27 ;  /* 0x0000001b000a7308 */ /* 0x0000640000001400 */
[----:B0-----:R-:W-:Y:S01]  /*0ad0*/  FFMA R27, R16, R14, R17 ;  /* 0x0000000e101b7223 */ /* 0x001fe20000000011 */
[----:B-1----:R-:W-:-:S04]  /*0ae0*/  @!P2 FMUL R10, R10, 4096 ;  /* 0x458000000a0aa820 */ /* 0x002fc80000400000 */
[----:B------:R-:W-:-:S04]  /*0af0*/  FMUL R11, R10, R10 ;  /* 0x0000000a0a0b7220 */ /* 0x000fc80000400000 */
[----:B------:R-:W-:Y:S01]  /*0b00*/  FMUL R11, R10, R11 ;  /* 0x0000000b0a0b7220 */ /* 0x000fe20000400000 */
[----:B------:R-:W-:Y:S01]  /*0b10*/  FMUL R10, R15, UR10 ;  /* 0x0000000a0f0a7c20 */ /* 0x000fe20008400000 */
[----:B------:R-:W-:Y:S01]  /*0b20*/  FFMA R15, R8, R14, R23 ;  /* 0x0000000e080f7223 */ /* 0x000fe20000000017 */
[----:B------:R-:W-:Y:S02]  /*0b30*/  FSEL R23, RZ, 1, !P1 ;  /* 0x3f800000ff177808 */ /* 0x000fe40004800000 */
[----:B------:R-:W-:-:S04]  /*0b40*/  FMUL R10, R11, R10 ;  /* 0x0000000a0b0a7220 */ /* 0x000fc80000400000 */
[----:B------:R-:W-:Y:S02]  /*0b50*/  FMUL R23, R23, R10 ;  /* 0x0000000a17177220 */ /* 0x000fe40000400000 */
[----:B------:R-:W0:Y:S02]  /*0b60*/  LDS.128 R8, [UR7+0x60] ;  /* 0x00006007ff087984 */ /* 0x000e240008000c00 */
[-C--:B------:R-:W-:Y:S01]  /*0b70*/  FFMA R16, R12, R23.reuse, R15 ;  /* 0x000000170c107223 */ /* 0x080fe2000000000f */
[-C--:B------:R-:W-:Y:S01]  /*0b80*/  FFMA R17, R13, R23.reuse, R28 ;  /* 0x000000170d117223 */ /* 0x080fe2000000001c */
[----:B------:R-:W-:Y:S01]  /*0b90*/  FFMA R27, R20, R23, R27 ;  /* 0x00000017141b7223 */ /* 0x000fe2000000001b */
[----:B------:R-:W1:Y:S01]  /*0ba0*/  LDS.128 R12, [UR7+0x70] ;  /* 0x00007007ff0c7984 */ /* 0x000e620008000c00 */
[C---:B------:R-:W-:Y:S02]  /*0bb0*/  IADD3 R23, PT, PT, R21.reuse, 0x6, RZ ;  /* 0x0000000615177810 */ /* 0x040fe40007ffe0ff */
[----:B------:R-:W-:-:S02]  /*0bc0*/  IADD3 R21, PT, PT, R21, 0x7, RZ ;  /* 0x0000000715157810 */ /* 0x000fc40007ffe0ff */
[----:B------:R-:W-:Y:S01]  /*0bd0*/  ISETP.NE.AND P1, PT, R23, R2, PT ;  /* 0x000000021700720c */ /* 0x000fe20003f25270 */
[C---:B0-----:R-:W-:Y:S01]  /*0be0*/  FADD R20, -R5.reuse, R9 ;  /* 0x0000000905147221 */ /* 0x041fe20000000100 */
[----:B------:R-:W-:Y:S01]  /*0bf0*/  FADD R9, -R4, R8 ;  /* 0x0000000804097221 */ /* 0x000fe20000000100 */
[----:B------:R-:W-:Y:S02]  /*0c00*/  FADD R10, -R6, R10 ;  /* 0x0000000a060a7221 */ /* 0x000fe40000000100 */
[----:B------:R-:W-:Y:S01]  /*0c10*/  FMUL R8, R20, R20 ;  /* 0x0000001414087220 */ /* 0x000fe20000400000 */
[----:B-1----:R-:W-:Y:S01]  /*0c20*/  FADD R13, -R5, R13 ;  /* 0x0000000d050d7221 */ /* 0x002fe20000000100 */
[----:B------:R-:W-:Y:S01]  /*0c30*/  FADD R12, -R4, R12 ;  /* 0x0000000c040c7221 */ /* 0x000fe20000000100 */
[----:B------:R-:W-:Y:S01]  /*0c40*/  FADD R14, -R6, R14 ;  /* 0x0000000e060e7221 */ /* 0x000fe20000000100 */
[----:B------:R-:W-:Y:S01]  /*0c50*/  FFMA R23, R9, R9, R8 ;  /* 0x0000000909177223 */ /* 0x000fe20000000008 */
[----:B------:R-:W-:-:S03]  /*0c60*/  FMUL R29, R13, R13 ;  /* 0x0000000d0d1d7220 */ /* 0x000fc60000400000 */
[----:B------:R-:W-:Y:S01]  /*0c70*/  FFMA R23, R10, R10, R23 ;  /* 0x0000000a0a177223 */ /* 0x000fe20000000017 */
[----:B------:R-:W-:-:S03]  /*0c80*/  FFMA R29, R12, R12, R29 ;  /* 0x0000000c0c1d7223 */ /* 0x000fc6000000001d */
[----:B------:R-:W-:Y:S01]  /*0c90*/  FADD R23, R23, UR11 ;  /* 0x0000000b17177e21 */ /* 0x000fe20008000000 */
[----:B------:R-:W-:-:S04]  /*0ca0*/  FFMA R29, R14, R14, R29 ;  /* 0x0000000e0e1d7223 */ /* 0x000fc8000000001d */
[----:B------:R-:W-:Y:S01]  /*0cb0*/  FSETP.GEU.AND P3, PT, |R23|, 1.175494350822287508e-38, PT ;  /* 0x008000001700780b */ /* 0x000fe20003f6e200 */
[----:B------:R-:W-:-:S05]  /*0cc0*/  FADD R29, R29, UR11 ;  /* 0x0000000b1d1d7e21 */ /* 0x000fca0008000000 */
[----:B------:R-:W-:-:S07]  /*0cd0*/  FSETP.GEU.AND P2, PT, |R29|, 1.175494350822287508e-38, PT ;  /* 0x008000001d00780b */ /* 0x000fce0003f4e200 */
[----:B------:R-:W-:-:S04]  /*0ce0*/  @!P3 FMUL R23, R23, 16777216 ;  /* 0x4b8000001717b820 */ /* 0x000fc80000400000 */
[----:B------:R-:W0:Y:S02]  /*0cf0*/  MUFU.RSQ R26, R23 ;  /* 0x00000017001a7308 */ /* 0x000e240000001400 */
[----:B------:R-:W-:-:S06]  /*0d00*/  @!P2 FMUL R29, R29, 16777216 ;  /* 0x4b8000001d1da820 */ /* 0x000fcc0000400000 */
[----:B------:R-:W1:Y:S01]  /*0d10*/  MUFU.RSQ R8, R29 ;  /* 0x0000001d00087308 */ /* 0x000e620000001400 */
[----:B0-----:R-:W-:Y:S01]  /*0d20*/  @!P3 FMUL R26, R26, 4096 ;  /* 0x458000001a1ab820 */ /* 0x001fe20000400000 */
[----:B------:R-:W-:-:S03]  /*0d30*/  ISETP.NE.AND P3, PT, R21, R2, PT ;  /* 0x000000021500720c */ /* 0x000fc60003f65270 */
[----:B------:R-:W-:Y:S01]  /*0d40*/  FMUL R21, R26, R26 ;  /* 0x0000001a1a157220 */ /* 0x000fe20000400000 */
[----:B-1----:R-:W-:-:S03]  /*0d50*/  @!P2 FMUL R8, R8, 4096 ;  /* 0x458000000808a820 */ /* 0x002fc60000400000 */
[----:B------:R-:W-:Y:S01]  /*0d60*/  FMUL R21, R26, R21 ;  /* 0x000000151a157220 */ /* 0x000fe20000400000 */
[----:B------:R-:W-:Y:S01]  /*0d70*/  FMUL R26, R11, UR10 ;  /* 0x0000000a0b1a7c20 */ /* 0x000fe20008400000 */
[----:B------:R-:W-:-:S03]  /*0d80*/  FMUL R11, R8, R8 ;  /* 0x00000008080b7220 */ /* 0x000fc60000400000 */
[----:B------:R-:W-:Y:S01]  /*0d90*/  FMUL R21, R21, R26 ;  /* 0x0000001a15157220 */ /* 0x000fe20000400000 */
[----:B------:R-:W-:Y:S01]  /*0da0*/  FMUL R26, R15, UR10 ;  /* 0x0000000a0f1a7c20 */ /* 0x000fe20008400000 */
[----:B------:R-:W-:Y:S01]  /*0db0*/  FMUL R11, R8, R11 ;  /* 0x0000000b080b7220 */ /* 0x000fe20000400000 */
[----:B------:R-:W-:Y:S02]  /*0dc0*/  FSEL R8, RZ, 1, !P1 ;  /* 0x3f800000ff087808 */ /* 0x000fe40004800000 */
[----:B------:R-:W-:Y:S01]  /*0dd0*/  ISETP.NE.AND P1, PT, R22, UR5, PT ;  /* 0x0000000516007c0c */ /* 0x000fe2000bf25270 */
[----:B------:R-:W-:Y:S01]  /*0de0*/  FMUL R26, R11, R26 ;  /* 0x0000001a0b1a7220 */ /* 0x000fe20000400000 */
[----:B------:R-:W-:Y:S01]  /*0df0*/  FSEL R11, RZ, 1, !P3 ;  /* 0x3f800000ff0b7808 */ /* 0x000fe20005800000 */
[----:B------:R-:W-:-:S04]  /*0e00*/  FMUL R8, R8, R21 ;  /* 0x0000001508087220 */ /* 0x000fc80000400000 */
[-C--:B------:R-:W-:Y:S01]  /*0e10*/  FFMA R27, R10, R8.reuse, R27 ;  /* 0x000000080a1b7223 */ /* 0x080fe2000000001b */
[----:B------:R-:W-:Y:S01]  /*0e20*/  FFMA R9, R9, R8, R16 ;  /* 0x0000000809097223 */ /* 0x000fe20000000010 */
[----:B------:R-:W-:Y:S01]  /*0e30*/  FMUL R11, R11, R26 ;  /* 0x0000001a0b0b7220 */ /* 0x000fe20000400000 */
[----:B------:R-:W-:-:S03]  /*0e40*/  FFMA R8, R20, R8, R17 ;  /* 0x0000000814087223 */ /* 0x000fc60000000011 */
[-C--:B------:R-:W-:Y:S01]  /*0e50*/  FFMA R20, R14, R11.reuse, R27 ;  /* 0x0000000b0e147223 */ /* 0x080fe2000000001b */
[-C--:B------:R-:W-:Y:S01]  /*0e60*/  FFMA R16, R12, R11.reuse, R9 ;  /* 0x0000000b0c107223 */ /* 0x080fe20000000009 */
[----:B------:R-:W-:Y:S01]  /*0e70*/  FFMA R17, R13, R11, R8 ;  /* 0x0000000b0d117223 */ /* 0x000fe20000000008 */
[----:B------:R-:W-:Y:S06]  /*0e80*/  @P1 BRA `(.L_x_33) ;  /* 0xfffffff400101947 */ /* 0x000fec000383ffff */
.L_x_32:
[----:B------:R-:W-:Y:S05]  /*0e90*/  @!P0 BRA `(.L_x_31) ;  /* 0x0000000800c88947 */ /* 0x000fea0003800000 */
[----:B------:R-:W0:Y:S01]  /*0ea0*/  S2R R9, SR_CgaCtaId ;  /* 0x0000000000097919 */ /* 0x000e220000008800 */
[----:B------:R-:W-:Y:S01]  /*0eb0*/  MOV R8, 0x400 ;  /* 0x0000040000087802 */ /* 0x000fe20000000f00 */
[----:B------:R-:W1:Y:S01]  /*0ec0*/  LDCU.64 UR6, c[0x3][URZ] ;  /* 0x00c00000ff0677ac */ /* 0x000e620008000a00 */
[----:B------:R-:W-:Y:S02]  /*0ed0*/  IADD3 R19, PT, PT, R19, R22, RZ ;  /* 0x0000001613137210 */ /* 0x000fe40007ffe0ff */
[----:B0-----:R-:W-:-:S04]  /*0ee0*/  LEA R9, R9, R8, 0x18 ;  /* 0x0000000809097211 */ /* 0x001fc800078ec0ff */
[----:B------:R-:W-:-:S05]  /*0ef0*/  LEA R12, R22, R9, 0x4 ;  /* 0x00000009160c7211 */ /* 0x000fca00078e20ff */
[----:B------:R-:W0:Y:S02]  /*0f00*/  LDS.128 R8, [R12] ;  /* 0x000000000c087984 */ /* 0x000e240000000c00 */
[----:B0-----:R-:W-:Y:S01]  /*0f10*/  FADD R14, -R5, R9 ;  /* 0x00000009050e7221 */ /* 0x001fe20000000100 */
        /* <DEDUP_REMOVED lines=11> */
[----:B------:R-:W-:-:S03]  /*0fd0*/  ISETP.NE.AND P0, PT, R2, R19, PT ;  /* 0x000000130200720c */ /* 0x000fc60003f05270 */
[----:B------:R-:W-:-:S04]  /*0fe0*/  FMUL R15, R8, R8 ;  /* 0x00000008080f7220 */ /* 0x000fc80000400000 */
[----:B------:R-:W-:Y:S01]  /*0ff0*/  FMUL R15, R8, R15 ;  /* 0x0000000f080f7220 */ /* 0x000fe20000400000 */
[----:B------:R-:W-:Y:S02]  /*1000*/  FSEL R8, RZ, 1, !P0 ;  /* 0x3f800000ff087808 */ /* 0x000fe40004000000 */
[----:B------:R-:W-:Y:S01]  /*1010*/  ISETP.NE.AND P0, PT, R7, 0x1, PT ;  /* 0x000000010700780c */ /* 0x000fe20003f05270 */
[----:B------:R-:W-:-:S04]  /*1020*/  FMUL R15, R15, R22 ;  /* 0x000000160f0f7220 */ /* 0x000fc80000400000 */
[----:B------:R-:W-:-:S04]  /*1030*/  FMUL R8, R8, R15 ;  /* 0x0000000f08087220 */ /* 0x000fc80000400000 */
[-C--:B------:R-:W-:Y:S01]  /*1040*/  FFMA R20, R13, R8.reuse, R20 ;  /* 0x000000080d147223 */ /* 0x080fe20000000014 */
[-C--:B------:R-:W-:Y:S01]  /*1050*/  FFMA R16, R9, R8.reuse, R16 ;  /* 0x0000000809107223 */ /* 0x080fe20000000010 */
[----:B------:R-:W-:Y:S02]  /*1060*/  FFMA R17, R14, R8, R17 ;  /* 0x000000080e117223 */ /* 0x000fe40000000011 */
[----:B------:R-:W-:Y:S05]  /*1070*/  @!P0 BRA `(.L_x_31) ;  /* 0x0000000800508947 */ /* 0x000fea0003800000 */
[----:B------:R-:W0:Y:S01]  /*1080*/  LDS.128 R8, [R12+0x10] ;  /* 0x000010000c087984 */ /* 0x000e220000000c00 */
[----:B------:R-:W-:Y:S01]  /*1090*/  IADD3 R15, PT, PT, R19, 0x1, RZ ;  /* 0x00000001130f7810 */ /* 0x000fe20007ffe0ff */
[----:B0-----:R-:W-:Y:S01]  /*10a0*/  FADD R14, -R5, R9 ;  /* 0x00000009050e7221 */ /* 0x001fe20000000100 */
[----:B------:R-:W-:Y:S01]  /*10b0*/  FADD R9, -R4, R8 ;  /* 0x0000000804097221 */ /* 0x000fe20000000100 */
[----:B------:R-:W-:Y:S01]  /*10c0*/  FADD R13, -R6, R10 ;  /* 0x0000000a060d7221 */ /* 0x000fe20000000100 */
[----:B------:R-:W-:Y:S01]  /*10d0*/  FMUL R22, R11, UR6 ;  /* 0x000000060b167c20 */ /* 0x000fe20008400000 */
        /* <DEDUP_REMOVED lines=141> */
[----:B------:R-:W-:-:S07]  /*19b0*/  FFMA R17, R14, R8, R17 ;  /* 0x000000080e117223 */ /* 0x000fce0000000011 */
.L_x_31:
[----:B------:R-:W1:Y:S01]  /*19c0*/  LDCU UR5, c[0x0][0x370] ;  /* 0x00006e00ff0577ac */ /* 0x000e620008000800 */
[----:B------:R-:W-:Y:S01]  /*19d0*/  BAR.SYNC.DEFER_BLOCKING 0x0 ;  /* 0x0000000000007b1d */ /* 0x000fe20000010000 */
[----:B------:R-:W-:Y:S01]  /*19e0*/  IADD3 R18, PT, PT, -R3, R18, RZ ;  /* 0x0000001203127210 */ /* 0x000fe20007ffe1ff */
[----:B------:R-:W-:-:S04]  /*19f0*/  UIADD3 UR4, UPT, UPT, UR4, 0x1, URZ ;  /* 0x0000000104047890 */ /* 0x000fc8000fffe0ff */
[----:B-1----:R-:W-:-:S09]  /*1a00*/  UISETP.NE.AND UP0, UPT, UR4, UR5, UPT ;  /* 0x000000050400728c */ /* 0x002fd2000bf05270 */
[----:B------:R-:W-:Y:S05]  /*1a10*/  BRA.U UP0, `(.L_x_34) ;  /* 0xffffffe500bc7547 */ /* 0x000fea000b83ffff */
[----:B------:R-:W-:Y:S04]  /*1a20*/  STG.E.64 desc[UR8][R24.64+0x20], R16 ;  /* 0x0000201018007986 */ /* 0x000fe8000c101b08 */
[----:B------:R-:W-:Y:S01]  /*1a30*/  STG.E desc[UR8][R24.64+0x28], R20 ;  /* 0x0000281418007986 */ /* 0x000fe2000c101908 */
[----:B------:R-:W-:Y:S05]  /*1a40*/  EXIT ;  /* 0x000000000000794d */ /* 0x000fea0003800000 */
.L_x_35:
        /* <DEDUP_REMOVED lines=11> */
.L_x_43:


//--------------------- .nv.shared._Z24optimizedBarnesHutForcesP4BodyP10OctreeNodeii --------------------------
	.section	.nv.shared._Z24optimizedBarnesHutForcesP4BodyP10OctreeNodeii,"aw",@nobits
	.sectionflags	@""
	.align	16
	.zero		1024


//--------------------- .nv.shared.reserved.0     --------------------------
	.section	.nv.shared.reserved.0,"aw",@nobits
	.weak		__nv_reservedSMEM_offset_0_alias
	.size		__nv_reservedSMEM_offset_0_alias, 0, 64
	.other		__nv_reservedSMEM_offset_0_alias,@"STO_CUDA_RESERVED_SHARED STV_DEFAULT"
__nv_reservedSMEM_offset_0_alias:
	.zero		0
	.zero		64


//--------------------- .nv.shared._Z27resetAccelerationsOptimizedP4Bodyi --------------------------
	.section	.nv.shared._Z27resetAccelerationsOptimizedP4Bodyi,"aw",@nobits
	.sectionflags	@""
	.align	16
	.zero		1024


//--------------------- .nv.shared._Z29completeVerletUpdateOptimizedP4Bodyi --------------------------
	.section	.nv.shared._Z29completeVerletUpdateOptimizedP4Bodyi,"aw",@nobits
	.sectionflags	@""
	.align	16
	.zero		1024


//--------------------- .nv.shared._Z21updateBodiesOptimizedP4Bodyi --------------------------
	.section	.nv.shared._Z21updateBodiesOptimizedP4Bodyi,"aw",@nobits
	.sectionflags	@""
	.align	16
	.zero		1024


//--------------------- .nv.shared._Z19warpOptimizedForcesP4Bodyi --------------------------
	.section	.nv.shared._Z19warpOptimizedForcesP4Bodyi,"aw",@nobits
	.sectionflags	@""
	.align	16
	.zero		1024


//--------------------- .nv.shared._Z21optimizedDirectForcesP4Bodyi --------------------------
	.section	.nv.shared._Z21optimizedDirectForcesP4Bodyi,"aw",@nobits
	.sectionflags	@""
	.align	16
	.zero		1024


//--------------------- .nv.constant0._Z24optimizedBarnesHutForcesP4BodyP10OctreeNodeii --------------------------
	.section	.nv.constant0._Z24optimizedBarnesHutForcesP4BodyP10OctreeNodeii,"a",@progbits
	.sectionflags	@""
	.align	4
.nv.constant0._Z24optimizedBarnesHutForcesP4BodyP10OctreeNodeii:
	.zero		920


//--------------------- .nv.constant0._Z27resetAccelerationsOptimizedP4Bodyi --------------------------
	.section	.nv.constant0._Z27resetAccelerationsOptimizedP4Bodyi,"a",@progbits
	.sectionflags	@""
	.align	4
.nv.constant0._Z27resetAccelerationsOptimizedP4Bodyi:
	.zero		908


//--------------------- .nv.constant0._Z29completeVerletUpdateOptimizedP4Bodyi --------------------------
	.section	.nv.constant0._Z29completeVerletUpdateOptimizedP4Bodyi,"a",@progbits
	.sectionflags	@""
	.align	4
.nv.constant0._Z29completeVerletUpdateOptimizedP4Bodyi:
	.zero		908


//--------------------- .nv.constant0._Z21updateBodiesOptimizedP4Bodyi --------------------------
	.section	.nv.constant0._Z21updateBodiesOptimizedP4Bodyi,"a",@progbits
	.sectionflags	@""
	.align	4
.nv.constant0._Z21updateBodiesOptimizedP4Bodyi:
	.zero		908


//--------------------- .nv.constant0._Z19warpOptimizedForcesP4Bodyi --------------------------
	.section	.nv.constant0._Z19warpOptimizedForcesP4Bodyi,"a",@progbits
	.sectionflags	@""
	.align	4
.nv.constant0._Z19warpOptimizedForcesP4Bodyi:
	.zero		908


//--------------------- .nv.constant0._Z21optimizedDirectForcesP4Bodyi --------------------------
	.section	.nv.constant0._Z21optimizedDirectForcesP4Bodyi,"a",@progbits
	.sectionflags	@""
	.align	4
.nv.constant0._Z21optimizedDirectForcesP4Bodyi:
	.zero		908


//--------------------- SYMBOLS --------------------------

	.type		.nv.reservedSmem.offset0,@object
	.size		.nv.reservedSmem.offset0,0x4
	.type		.nv.reservedSmem.cap,@object
	.size		.nv.reservedSmem.cap,0x4
